	.headerflags	@"EF_CUDA_TEXMODE_UNIFIED EF_CUDA_64BIT_ADDRESS EF_CUDA_ACCELERATORS EF_CUDA_SM90 EF_CUDA_VIRTUAL_SM(EF_CUDA_SM90)"
	.elftype	@"ET_EXEC"


//--------------------- .nv.info                  --------------------------
	.section	.nv.info,"",@"SHT_CUDA_INFO"
	.align	4


	//----- nvinfo : EIATTR_REGCOUNT
	.align		4
        /*0000*/ 	.byte	0x04, 0x2f
        /*0002*/ 	.short	(.L_1 - .L_0)
	.align		4
.L_0:
        /*0004*/ 	.word	index@(triton_mm)
        /*0008*/ 	.word	0x00000048


	//----- nvinfo : EIATTR_MIN_STACK_SIZE
	.align		4
.L_1:
        /*000c*/ 	.byte	0x04, 0x12
        /*000e*/ 	.short	(.L_3 - .L_2)
	.align		4
.L_2:
        /*0010*/ 	.word	index@(triton_mm)
        /*0014*/ 	.word	0x00000000


	//----- nvinfo : EIATTR_FRAME_SIZE
	.align		4
.L_3:
        /*0018*/ 	.byte	0x04, 0x11
        /*001a*/ 	.short	(.L_5 - .L_4)
	.align		4
.L_4:
        /*001c*/ 	.word	index@(triton_mm)
        /*0020*/ 	.word	0x00000000


	//----- nvinfo : EIATTR_MIN_STACK_SIZE
	.align		4
.L_5:
        /*0024*/ 	.byte	0x04, 0x12
        /*0026*/ 	.short	(.L_7 - .L_6)
	.align		4
.L_6:
        /*0028*/ 	.word	index@(triton_mm)
        /*002c*/ 	.word	0x00000000
.L_7:


//--------------------- .nv.info.triton_mm        --------------------------
	.section	.nv.info.triton_mm,"",@"SHT_CUDA_INFO"
	.sectionflags	@""
	.align	4


	//----- nvinfo : EIATTR_CUDA_API_VERSION
	.align		4
        /*0000*/ 	.byte	0x04, 0x37
        /*0002*/ 	.short	(.L_9 - .L_8)
.L_8:
        /*0004*/ 	.word	0x0000007c


	//----- nvinfo : EIATTR_KPARAM_INFO
	.align		4
.L_9:
        /*0008*/ 	.byte	0x04, 0x17
        /*000a*/ 	.short	(.L_11 - .L_10)
.L_10:
        /*000c*/ 	.word	0x00000000
        /*0010*/ 	.short	0x0003
        /*0012*/ 	.short	0x0018
        /*0014*/ 	.byte	0x00, 0xf0, 0x11, 0x00


	//----- nvinfo : EIATTR_KPARAM_INFO
	.align		4
.L_11:
        /*0018*/ 	.byte	0x04, 0x17
        /*001a*/ 	.short	(.L_13 - .L_12)
.L_12:
        /*001c*/ 	.word	0x00000000
        /*0020*/ 	.short	0x0002
        /*0022*/ 	.short	0x0010
        /*0024*/ 	.byte	0x00, 0xf0, 0x21, 0x00


	//----- nvinfo : EIATTR_KPARAM_INFO
	.align		4
.L_13:
        /*0028*/ 	.byte	0x04, 0x17
        /*002a*/ 	.short	(.L_15 - .L_14)
.L_14:
        /*002c*/ 	.word	0x00000000
        /*0030*/ 	.short	0x0001
        /*0032*/ 	.short	0x0008
        /*0034*/ 	.byte	0x00, 0xf0, 0x21, 0x00


	//----- nvinfo : EIATTR_KPARAM_INFO
	.align		4
.L_15:
        /*0038*/ 	.byte	0x04, 0x17
        /*003a*/ 	.short	(.L_17 - .L_16)
.L_16:
        /*003c*/ 	.word	0x00000000
        /*0040*/ 	.short	0x0000
        /*0042*/ 	.short	0x0000
        /*0044*/ 	.byte	0x00, 0xf0, 0x21, 0x00


	//----- nvinfo : EIATTR_SPARSE_MMA_MASK
	.align		4
.L_17:
        /*0048*/ 	.byte	0x03, 0x50
        /*004a*/ 	.short	0x0000


	//----- nvinfo : EIATTR_MAXREG_COUNT
	.align		4
        /*004c*/ 	.byte	0x03, 0x1b
        /*004e*/ 	.short	0x00ff


	//----- nvinfo : EIATTR_COOP_GROUP_MASK_REGIDS
	.align		4
        /*0050*/ 	.byte	0x04, 0x29
        /*0052*/ 	.short	(.L_19 - .L_18)


	//   ....[0]....
.L_18:
        /*0054*/ 	.word	0xffffffff


	//----- nvinfo : EIATTR_COOP_GROUP_INSTR_OFFSETS
	.align		4
.L_19:
        /*0058*/ 	.byte	0x04, 0x28
        /*005a*/ 	.short	(.L_21 - .L_20)


	//   ....[0]....
.L_20:
        /*005c*/ 	.word	0x000015b0


	//----- nvinfo : EIATTR_EXIT_INSTR_OFFSETS
	.align		4
.L_21:
        /*0060*/ 	.byte	0x04, 0x1c
        /*0062*/ 	.short	(.L_23 - .L_22)


	//   ....[0]....
.L_22:
        /*0064*/ 	.word	0x00002120


	//   ....[1]....
        /*0068*/ 	.word	0x00002170


	//----- nvinfo : EIATTR_MAX_THREADS
	.align		4
.L_23:
        /*006c*/ 	.byte	0x04, 0x05
        /*006e*/ 	.short	(.L_25 - .L_24)
.L_24:
        /*0070*/ 	.word	0x00000080
        /*0074*/ 	.word	0x00000001
        /*0078*/ 	.word	0x00000001


	//----- nvinfo : EIATTR_CBANK_PARAM_SIZE
	.align		4
.L_25:
        /*007c*/ 	.byte	0x03, 0x19
        /*007e*/ 	.short	0x001c


	//----- nvinfo : EIATTR_PARAM_CBANK
	.align		4
        /*0080*/ 	.byte	0x04, 0x0a
        /*0082*/ 	.short	(.L_27 - .L_26)
	.align		4
.L_26:
        /*0084*/ 	.word	index@(.nv.constant0.triton_mm)
        /*0088*/ 	.short	0x0210
        /*008a*/ 	.short	0x001c


	//----- nvinfo : EIATTR_SW_WAR
	.align		4
.L_27:
        /*008c*/ 	.byte	0x04, 0x36
        /*008e*/ 	.short	(.L_29 - .L_28)
.L_28:
        /*0090*/ 	.word	0x00000008
.L_29:


//--------------------- .nv.callgraph             --------------------------
	.section	.nv.callgraph,"",@"SHT_CUDA_CALLGRAPH"
	.align	4
	.sectionentsize	8
	.align		4
        /*0000*/ 	.word	0x00000000
	.align		4
        /*0004*/ 	.word	0xffffffff
	.align		4
        /*0008*/ 	.word	0x00000000
	.align		4
        /*000c*/ 	.word	0xfffffffe
	.align		4
        /*0010*/ 	.word	0x00000000
	.align		4
        /*0014*/ 	.word	0xfffffffd
	.align		4
        /*0018*/ 	.word	0x00000000
	.align		4
        /*001c*/ 	.word	0xfffffffc


//--------------------- .text.triton_mm           --------------------------
	.section	.text.triton_mm,"ax",@progbits
	.sectionflags	@"SHF_BARRIERS=1"
	.align	128
        .global         triton_mm
        .type           triton_mm,@function
        .size           triton_mm,(.L_x_2 - triton_mm)
        .other          triton_mm,@"STO_CUDA_ENTRY STV_DEFAULT"
triton_mm:
.text.triton_mm:
[----:B------:R-:W1:Y:S01]  /*0000*/  LDC R1, c[0x0][0x28] ;  /* 0x00000a00ff017b82 */ /* 0x000e620000000800 */
[----:B------:R-:W2:Y:S01]  /*0010*/  S2R R8, SR_CTAID.X ;  /* 0x0000000000087919 */ /* 0x000ea20000002500 */
[----:B------:R-:W-:-:S06]  /*0020*/  IMAD.MOV.U32 R2, RZ, RZ, -0x8 ;  /* 0xfffffff8ff027424 */ /* 0x000fcc00078e00ff */
[----:B------:R-:W3:Y:S01]  /*0030*/  LDC R42, c[0x0][0x228] ;  /* 0x00008a00ff2a7b82 */ /* 0x000ee20000000800 */
[----:B------:R-:W-:Y:S01]  /*0040*/  UMOV UR10, 0x400 ;  /* 0x00000400000a7882 */ /* 0x000fe20000000000 */
[----:B------:R-:W-:Y:S01]  /*0050*/  ULDC.64 UR14, c[0x0][0x208] ;  /* 0x00008200000e7ab9 */ /* 0x000fe20000000a00 */
[----:B------:R-:W-:Y:S01]  /*0060*/  UMOV UR12, 0x3 ;  /* 0x00000003000c7882 */ /* 0x000fe20000000000 */
[----:B------:R-:W-:Y:S01]  /*0070*/  UMOV UR11, 0xffffffff ;  /* 0xffffffff000b7882 */ /* 0x000fe20000000000 */
[----:B------:R-:W-:Y:S01]  /*0080*/  UMOV UR6, URZ ;  /* 0x0000003f00067c82 */ /* 0x000fe20008000000 */
[----:B------:R-:W-:Y:S02]  /*0090*/  UMOV UR7, URZ ;  /* 0x0000003f00077c82 */ /* 0x000fe40008000000 */
[----:B------:R-:W4:Y:S01]  /*00a0*/  S2UR UR4, SR_CgaCtaId ;  /* 0x00000000000479c3 */ /* 0x000f220000008800 */
[----:B---3--:R-:W-:Y:S02]  /*00b0*/  IMAD R42, R42, 0xc00, RZ ;  /* 0x00000c002a2a7824 */ /* 0x008fe400078e02ff */
[C---:B--2---:R-:W-:Y:S01]  /*00c0*/  IMAD.HI R15, R8.reuse, 0x2aaaaaab, RZ ;  /* 0x2aaaaaab080f7827 */ /* 0x044fe200078e02ff */
[----:B------:R-:W-:Y:S01]  /*00d0*/  ISETP.GE.AND P0, PT, R8, RZ, PT ;  /* 0x000000ff0800720c */ /* 0x000fe20003f06270 */
[----:B----4-:R-:W-:-:S03]  /*00e0*/  UPRMT UR10, UR4, 0x654, UR10 ;  /* 0x00000654040a7896 */ /* 0x010fc6000800000a */
[----:B------:R-:W-:Y:S01]  /*00f0*/  SHF.R.U32.HI R0, RZ, 0x1f, R15 ;  /* 0x0000001fff007819 */ /* 0x000fe2000001160f */
[----:B------:R-:W-:Y:S01]  /*0100*/  ULDC.64 UR4, c[0x0][0x210] ;  /* 0x0000840000047ab9 */ /* 0x000fe20000000a00 */
[----:B------:R-:W-:Y:S02]  /*0110*/  UIADD3 UR13, UR10, 0x14000, URZ ;  /* 0x000140000a0d7890 */ /* 0x000fe4000fffe03f */
[----:B------:R-:W-:-:S05]  /*0120*/  LEA.HI.SX32 R15, R15, R0, 0x19 ;  /* 0x000000000f0f7211 */ /* 0x000fca00078fcaff */
[C---:B------:R-:W-:Y:S02]  /*0130*/  IMAD R0, R15.reuse, R2, 0x40 ;  /* 0x000000400f007424 */ /* 0x040fe400078e0202 */
[----:B------:R-:W-:-:S03]  /*0140*/  IMAD R5, R15, -0x300, R8 ;  /* 0xfffffd000f057824 */ /* 0x000fc600078e0208 */
[----:B------:R-:W-:Y:S02]  /*0150*/  VIMNMX R6, R0, 0x8, PT ;  /* 0x0000000800067848 */ /* 0x000fe40003fe0100 */
[----:B------:R-:W2:Y:S02]  /*0160*/  S2R R0, SR_TID.X ;  /* 0x0000000000007919 */ /* 0x000ea40000002100 */
[-C--:B------:R-:W-:Y:S02]  /*0170*/  IABS R24, R6.reuse ;  /* 0x0000000600187213 */ /* 0x080fe40000000000 */
[-C--:B------:R-:W-:Y:S02]  /*0180*/  IABS R9, R6.reuse ;  /* 0x0000000600097213 */ /* 0x080fe40000000000 */
[----:B------:R-:W3:Y:S01]  /*0190*/  I2F.RP R4, R24 ;  /* 0x0000001800047306 */ /* 0x000ee20000209400 */
[----:B------:R-:W-:Y:S02]  /*01a0*/  LOP3.LUT R20, RZ, R6, RZ, 0x33, !PT ;  /* 0x00000006ff147212 */ /* 0x000fe400078e33ff */
[----:B------:R-:W-:-:S05]  /*01b0*/  IMAD.MOV R10, RZ, RZ, -R9 ;  /* 0x000000ffff0a7224 */ /* 0x000fca00078e0a09 */
[----:B---3--:R-:W3:Y:S01]  /*01c0*/  MUFU.RCP R4, R4 ;  /* 0x0000000400047308 */ /* 0x008ee20000001000 */
[----:B--2---:R-:W-:Y:S01]  /*01d0*/  SHF.R.U32.HI R18, RZ, 0x4, R0 ;  /* 0x00000004ff127819 */ /* 0x004fe20000011600 */
[C---:B------:R-:W-:Y:S01]  /*01e0*/  IMAD.SHL.U32 R16, R0.reuse, 0x8, RZ ;  /* 0x0000000800107824 */ /* 0x040fe200078e00ff */
[----:B------:R-:W-:Y:S01]  /*01f0*/  LOP3.LUT R17, R0, 0x8, RZ, 0xc0, !PT ;  /* 0x0000000800117812 */ /* 0x000fe200078ec0ff */
[----:B---3--:R-:W-:Y:S01]  /*0200*/  VIADD R2, R4, 0xffffffe ;  /* 0x0ffffffe04027836 */ /* 0x008fe20000000000 */
[----:B------:R-:W-:Y:S02]  /*0210*/  IABS R4, R5 ;  /* 0x0000000500047213 */ /* 0x000fe40000000000 */
[----:B------:R-:W-:Y:S01]  /*0220*/  SGXT.U32 R18, R18, 0x3 ;  /* 0x000000031212781a */ /* 0x000fe20000000000 */
[----:B------:R2:W3:Y:S01]  /*0230*/  F2I.FTZ.U32.TRUNC.NTZ R3, R2 ;  /* 0x0000000200037305 */ /* 0x0004e2000021f000 */
[----:B------:R-:W-:Y:S01]  /*0240*/  LOP3.LUT R5, R5, R6, RZ, 0x3c, !PT ;  /* 0x0000000605057212 */ /* 0x000fe200078e3cff */
[----:B------:R-:W-:Y:S01]  /*0250*/  IMAD.SHL.U32 R13, R17, 0x200, RZ ;  /* 0x00000200110d7824 */ /* 0x000fe200078e00ff */
[C---:B------:R-:W-:Y:S01]  /*0260*/  LOP3.LUT R9, R18.reuse, 0x30, RZ, 0xfc, !PT ;  /* 0x0000003012097812 */ /* 0x040fe200078efcff */
[C---:B------:R-:W-:Y:S01]  /*0270*/  IMAD.SHL.U32 R21, R18.reuse, 0x8, RZ ;  /* 0x0000000812157824 */ /* 0x040fe200078e00ff */
[----:B------:R-:W-:Y:S01]  /*0280*/  ISETP.GE.AND P1, PT, R5, RZ, PT ;  /* 0x000000ff0500720c */ /* 0x000fe20003f26270 */
[C---:B------:R-:W-:Y:S01]  /*0290*/  IMAD.SHL.U32 R11, R18.reuse, 0x40, RZ ;  /* 0x00000040120b7824 */ /* 0x040fe200078e00ff */
[----:B------:R-:W-:Y:S01]  /*02a0*/  LOP3.LUT R5, R18, 0x20, RZ, 0xfc, !PT ;  /* 0x0000002012057812 */ /* 0x000fe200078efcff */
[----:B------:R-:W-:Y:S01]  /*02b0*/  IMAD.SHL.U32 R9, R9, 0x40, RZ ;  /* 0x0000004009097824 */ /* 0x000fe200078e00ff */
[----:B------:R-:W-:Y:S01]  /*02c0*/  LOP3.LUT R46, R16, 0x38, RZ, 0xc0, !PT ;  /* 0x00000038102e7812 */ /* 0x000fe200078ec0ff */
[----:B--2---:R-:W-:-:S02]  /*02d0*/  IMAD.MOV.U32 R2, RZ, RZ, RZ ;  /* 0x000000ffff027224 */ /* 0x004fc400078e00ff */
[----:B------:R-:W-:Y:S02]  /*02e0*/  IMAD.SHL.U32 R39, R17, 0x8, RZ ;  /* 0x0000000811277824 */ /* 0x000fe400078e00ff */
[----:B---3--:R-:W-:-:S04]  /*02f0*/  IMAD.MOV R7, RZ, RZ, -R3 ;  /* 0x000000ffff077224 */ /* 0x008fc800078e0a03 */
[----:B------:R-:W-:-:S04]  /*0300*/  IMAD R7, R7, R24, RZ ;  /* 0x0000001807077224 */ /* 0x000fc800078e02ff */
[----:B------:R-:W-:-:S06]  /*0310*/  IMAD.HI.U32 R3, R3, R7, R2 ;  /* 0x0000000703037227 */ /* 0x000fcc00078e0002 */
[----:B------:R-:W-:-:S04]  /*0320*/  IMAD.HI.U32 R7, R3, R4, RZ ;  /* 0x0000000403077227 */ /* 0x000fc800078e00ff */
[----:B------:R-:W-:Y:S01]  /*0330*/  IMAD R2, R7, R10, R4 ;  /* 0x0000000a07027224 */ /* 0x000fe200078e0204 */
[----:B------:R-:W-:Y:S02]  /*0340*/  IABS R4, R8 ;  /* 0x0000000800047213 */ /* 0x000fe40000000000 */
[----:B------:R-:W-:Y:S02]  /*0350*/  LOP3.LUT R8, R18, 0x28, RZ, 0xfc, !PT ;  /* 0x0000002812087812 */ /* 0x000fe400078efcff */
[----:B------:R-:W-:Y:S01]  /*0360*/  ISETP.GT.U32.AND P4, PT, R24, R2, PT ;  /* 0x000000021800720c */ /* 0x000fe20003f84070 */
[----:B------:R-:W-:-:S04]  /*0370*/  IMAD.HI.U32 R3, R3, R4, RZ ;  /* 0x0000000403037227 */ /* 0x000fc800078e00ff */
[----:B------:R-:W-:Y:S01]  /*0380*/  IMAD R19, R3, R10, R4 ;  /* 0x0000000a03137224 */ /* 0x000fe200078e0204 */
[C---:B------:R-:W-:Y:S02]  /*0390*/  LOP3.LUT R4, R18.reuse, 0x18, RZ, 0xfc, !PT ;  /* 0x0000001812047812 */ /* 0x040fe400078efcff */
[----:B------:R-:W-:Y:S02]  /*03a0*/  LOP3.LUT R3, R18, 0x10, RZ, 0xfc, !PT ;  /* 0x0000001012037812 */ /* 0x000fe400078efcff */
[----:B------:R-:W-:Y:S01]  /*03b0*/  ISETP.GT.U32.AND P3, PT, R24, R19, PT ;  /* 0x000000131800720c */ /* 0x000fe20003f64070 */
[----:B------:R-:W-:Y:S01]  /*03c0*/  IMAD.SHL.U32 R25, R4, 0x40, RZ ;  /* 0x0000004004197824 */ /* 0x000fe200078e00ff */
[----:B------:R-:W-:Y:S01]  /*03d0*/  LOP3.LUT R10, R18, 0x38, RZ, 0xfc, !PT ;  /* 0x00000038120a7812 */ /* 0x000fe200078efcff */
[----:B------:R-:W-:Y:S02]  /*03e0*/  @!P4 IMAD.IADD R2, R2, 0x1, -R24 ;  /* 0x000000010202c824 */ /* 0x000fe400078e0a18 */
[----:B------:R-:W-:-:S02]  /*03f0*/  IMAD.SHL.U32 R3, R3, 0x40, RZ ;  /* 0x0000004003037824 */ /* 0x000fc400078e00ff */
[----:B------:R-:W-:Y:S01]  /*0400*/  IMAD.SHL.U32 R4, R8, 0x40, RZ ;  /* 0x0000004008047824 */ /* 0x000fe200078e00ff */
[----:B------:R-:W-:Y:S01]  /*0410*/  ISETP.GE.U32.AND P2, PT, R2, R24, PT ;  /* 0x000000180200720c */ /* 0x000fe20003f46070 */
[----:B------:R-:W-:Y:S01]  /*0420*/  @!P4 VIADD R7, R7, 0x1 ;  /* 0x000000010707c836 */ /* 0x000fe20000000000 */
[----:B------:R-:W-:Y:S01]  /*0430*/  LOP3.LUT R8, R21, 0x38, R16, 0x78, !PT ;  /* 0x0000003815087812 */ /* 0x000fe200078e7810 */
[----:B------:R-:W-:Y:S01]  /*0440*/  IMAD.SHL.U32 R21, R17, 0x100, RZ ;  /* 0x0000010011157824 */ /* 0x000fe200078e00ff */
[----:B------:R-:W-:Y:S01]  /*0450*/  LOP3.LUT R2, R18, 0x8, RZ, 0xfc, !PT ;  /* 0x0000000812027812 */ /* 0x000fe200078efcff */
[----:B------:R-:W-:Y:S01]  /*0460*/  @!P3 IMAD.IADD R19, R19, 0x1, -R24 ;  /* 0x000000011313b824 */ /* 0x000fe200078e0a18 */
[-C--:B------:R-:W-:Y:S02]  /*0470*/  LOP3.LUT R14, R3, R8.reuse, RZ, 0xfc, !PT ;  /* 0x00000008030e7212 */ /* 0x080fe400078efcff */
[----:B------:R-:W-:Y:S01]  /*0480*/  LOP3.LUT R3, R13, R4, R8, 0xfe, !PT ;  /* 0x000000040d037212 */ /* 0x000fe200078efe08 */
[----:B------:R-:W-:Y:S01]  /*0490*/  IMAD.SHL.U32 R23, R2, 0x40, RZ ;  /* 0x0000004002177824 */ /* 0x000fe200078e00ff */
[----:B------:R-:W-:Y:S01]  /*04a0*/  LOP3.LUT R4, R13, R9, R8, 0xfe, !PT ;  /* 0x000000090d047212 */ /* 0x000fe200078efe08 */
[----:B------:R-:W-:Y:S01]  /*04b0*/  IMAD.SHL.U32 R2, R5, 0x40, RZ ;  /* 0x0000004005027824 */ /* 0x000fe200078e00ff */
[----:B------:R-:W-:Y:S01]  /*04c0*/  ISETP.GT.U32.AND P3, PT, R24, R19, PT ;  /* 0x000000131800720c */ /* 0x000fe20003f64070 */
[----:B------:R-:W-:Y:S01]  /*04d0*/  @P2 VIADD R7, R7, 0x1 ;  /* 0x0000000107072836 */ /* 0x000fe20000000000 */
[----:B------:R-:W-:Y:S01]  /*04e0*/  ISETP.NE.AND P2, PT, R6, RZ, PT ;  /* 0x000000ff0600720c */ /* 0x000fe20003f45270 */
[----:B------:R-:W-:Y:S01]  /*04f0*/  IMAD.SHL.U32 R5, R10, 0x40, RZ ;  /* 0x000000400a057824 */ /* 0x000fe200078e00ff */
[----:B------:R-:W-:Y:S01]  /*0500*/  LOP3.LUT R10, R8, R11, RZ, 0xfc, !PT ;  /* 0x0000000b080a7212 */ /* 0x000fe200078efcff */
[----:B------:R-:W-:Y:S01]  /*0510*/  IMAD.MOV.U32 R9, RZ, RZ, R7 ;  /* 0x000000ffff097224 */ /* 0x000fe200078e0007 */
[----:B------:R-:W-:-:S02]  /*0520*/  LOP3.LUT R12, R23, R8, RZ, 0xfc, !PT ;  /* 0x00000008170c7212 */ /* 0x000fc400078efcff */
[----:B------:R-:W-:Y:S01]  /*0530*/  LOP3.LUT R22, R25, R8, RZ, 0xfc, !PT ;  /* 0x0000000819167212 */ /* 0x000fe200078efcff */
[----:B------:R-:W-:Y:S01]  /*0540*/  @!P1 IMAD.MOV R9, RZ, RZ, -R9 ;  /* 0x000000ffff099224 */ /* 0x000fe200078e0a09 */
[----:B------:R-:W-:Y:S02]  /*0550*/  LOP3.LUT R2, R13, R2, R8, 0xfe, !PT ;  /* 0x000000020d027212 */ /* 0x000fe400078efe08 */
[----:B------:R-:W-:Y:S01]  /*0560*/  LOP3.LUT R5, R13, R5, R8, 0xfe, !PT ;  /* 0x000000050d057212 */ /* 0x000fe200078efe08 */
[----:B------:R-:W-:Y:S01]  /*0570*/  @!P3 IMAD.IADD R19, R19, 0x1, -R24 ;  /* 0x000000011313b824 */ /* 0x000fe200078e0a18 */
[----:B------:R-:W-:Y:S02]  /*0580*/  SEL R11, R20, R9, !P2 ;  /* 0x00000009140b7207 */ /* 0x000fe40005000000 */
[C---:B------:R-:W-:Y:S01]  /*0590*/  LOP3.LUT R6, R10.reuse, R13, RZ, 0xfc, !PT ;  /* 0x0000000d0a067212 */ /* 0x040fe200078efcff */
[----:B------:R-:W-:Y:S01]  /*05a0*/  @!P0 IMAD.MOV R19, RZ, RZ, -R19 ;  /* 0x000000ffff138224 */ /* 0x000fe200078e0a13 */
[----:B------:R-:W-:Y:S01]  /*05b0*/  LOP3.LUT R7, R10, R21, RZ, 0xfc, !PT ;  /* 0x000000150a077212 */ /* 0x000fe200078efcff */
[----:B------:R-:W-:Y:S01]  /*05c0*/  IMAD.SHL.U32 R11, R11, 0x20, RZ ;  /* 0x000000200b0b7824 */ /* 0x000fe200078e00ff */
[----:B------:R-:W-:-:S02]  /*05d0*/  LOP3.LUT R8, R12, R13, RZ, 0xfc, !PT ;  /* 0x0000000d0c087212 */ /* 0x000fc400078efcff */
[----:B------:R-:W-:Y:S02]  /*05e0*/  LOP3.LUT R9, R12, R21, RZ, 0xfc, !PT ;  /* 0x000000150c097212 */ /* 0x000fe400078efcff */
[C---:B------:R-:W-:Y:S02]  /*05f0*/  LOP3.LUT R10, R14.reuse, R13, RZ, 0xfc, !PT ;  /* 0x0000000d0e0a7212 */ /* 0x040fe400078efcff */
[-C--:B------:R-:W-:Y:S02]  /*0600*/  LOP3.LUT R12, R14, R21.reuse, RZ, 0xfc, !PT ;  /* 0x000000150e0c7212 */ /* 0x080fe400078efcff */
[C---:B------:R-:W-:Y:S02]  /*0610*/  LOP3.LUT R14, R22.reuse, R21, RZ, 0xfc, !PT ;  /* 0x00000015160e7212 */ /* 0x040fe400078efcff */
[----:B------:R-:W-:Y:S02]  /*0620*/  LOP3.LUT R13, R22, R13, RZ, 0xfc, !PT ;  /* 0x0000000d160d7212 */ /* 0x000fe400078efcff */
[----:B------:R-:W-:-:S02]  /*0630*/  LOP3.LUT R21, R11, R18, RZ, 0xfc, !PT ;  /* 0x000000120b157212 */ /* 0x000fc400078efcff */
[----:B------:R-:W-:Y:S02]  /*0640*/  LOP3.LUT R22, R11, 0x8, R18, 0xfe, !PT ;  /* 0x000000080b167812 */ /* 0x000fe400078efe12 */
[----:B------:R-:W-:Y:S01]  /*0650*/  LOP3.LUT R24, R11, 0x18, R18, 0xfe, !PT ;  /* 0x000000180b187812 */ /* 0x000fe200078efe12 */
[----:B------:R-:W-:Y:S01]  /*0660*/  IMAD.HI R25, R21, 0x2aaaaaab, RZ ;  /* 0x2aaaaaab15197827 */ /* 0x000fe200078e02ff */
[----:B------:R-:W-:Y:S02]  /*0670*/  SEL R20, R20, R19, !P2 ;  /* 0x0000001314147207 */ /* 0x000fe40005000000 */
[----:B------:R-:W-:Y:S01]  /*0680*/  LOP3.LUT R23, R11, 0x10, R18, 0xfe, !PT ;  /* 0x000000100b177812 */ /* 0x000fe200078efe12 */
[----:B------:R-:W-:Y:S01]  /*0690*/  IMAD.HI R27, R22, 0x2aaaaaab, RZ ;  /* 0x2aaaaaab161b7827 */ /* 0x000fe200078e02ff */
[----:B------:R-:W-:Y:S02]  /*06a0*/  SHF.R.U32.HI R26, RZ, 0x1f, R25 ;  /* 0x0000001fff1a7819 */ /* 0x000fe40000011619 */
[----:B------:R-:W-:Y:S01]  /*06b0*/  LOP3.LUT R16, R39, 0x38, R16, 0xf8, !PT ;  /* 0x0000003827107812 */ /* 0x000fe200078ef810 */
[----:B------:R-:W-:Y:S01]  /*06c0*/  IMAD.HI R31, R24, 0x2aaaaaab, RZ ;  /* 0x2aaaaaab181f7827 */ /* 0x000fe200078e02ff */
[----:B------:R-:W-:-:S02]  /*06d0*/  SHF.R.U32.HI R28, RZ, 0x1f, R27 ;  /* 0x0000001fff1c7819 */ /* 0x000fc4000001161b */
[----:B------:R-:W-:Y:S01]  /*06e0*/  LEA.HI R26, R25, R26, RZ, 0x17 ;  /* 0x0000001a191a7211 */ /* 0x000fe200078fb8ff */
[----:B------:R-:W-:Y:S01]  /*06f0*/  IMAD R15, R15, 0x8, R20 ;  /* 0x000000080f0f7824 */ /* 0x000fe200078e0214 */
[----:B------:R-:W-:Y:S01]  /*0700*/  SHF.R.U32.HI R32, RZ, 0x1f, R31 ;  /* 0x0000001fff207819 */ /* 0x000fe2000001161f */
[----:B------:R-:W-:Y:S01]  /*0710*/  IMAD.HI R29, R23, 0x2aaaaaab, RZ ;  /* 0x2aaaaaab171d7827 */ /* 0x000fe200078e02ff */
[----:B------:R-:W-:Y:S02]  /*0720*/  LEA.HI R27, R27, R28, RZ, 0x17 ;  /* 0x0000001c1b1b7211 */ /* 0x000fe400078fb8ff */
[----:B------:R-:W-:Y:S01]  /*0730*/  LEA.HI R25, R31, R32, RZ, 0x17 ;  /* 0x000000201f197211 */ /* 0x000fe200078fb8ff */
[----:B------:R-:W-:Y:S01]  /*0740*/  IMAD R19, R26, -0xc00, R21 ;  /* 0xfffff4001a137824 */ /* 0x000fe200078e0215 */
[----:B------:R-:W-:Y:S01]  /*0750*/  SHF.R.S32.HI R20, RZ, 0x19, R15 ;  /* 0x00000019ff147819 */ /* 0x000fe2000001140f */
[----:B------:R-:W-:Y:S01]  /*0760*/  IMAD.SHL.U32 R15, R15, 0x40, RZ ;  /* 0x000000400f0f7824 */ /* 0x000fe200078e00ff */
[----:B------:R-:W-:Y:S01]  /*0770*/  SHF.R.U32.HI R30, RZ, 0x1f, R29 ;  /* 0x0000001fff1e7819 */ /* 0x000fe2000001161d */
[----:B------:R-:W-:Y:S01]  /*0780*/  IMAD R31, R27, -0xc00, R22 ;  /* 0xfffff4001b1f7824 */ /* 0x000fe200078e0216 */
[----:B------:R-:W-:Y:S01]  /*0790*/  LEA R66, R6, UR10, 0x1 ;  /* 0x0000000a06427c11 */ /* 0x000fe2000f8e08ff */
[----:B------:R-:W-:Y:S01]  /*07a0*/  IMAD R33, R25, -0xc00, R24 ;  /* 0xfffff40019217824 */ /* 0x000fe200078e0218 */
[----:B------:R-:W-:Y:S01]  /*07b0*/  SGXT R25, R20, 0x1 ;  /* 0x000000011419781a */ /* 0x000fe20000000200 */
[----:B------:R-:W-:Y:S01]  /*07c0*/  IMAD R49, R19, 0xc00, RZ ;  /* 0x00000c0013317824 */ /* 0x000fe200078e02ff */
[----:B------:R-:W-:Y:S01]  /*07d0*/  LOP3.LUT R21, R15, 0x8, R18, 0xfe, !PT ;  /* 0x000000080f157812 */ /* 0x000fe200078efe12 */
[----:B------:R-:W-:Y:S01]  /*07e0*/  IMAD R65, R31, 0xc00, RZ ;  /* 0x00000c001f417824 */ /* 0x000fe200078e02ff */
[----:B------:R-:W-:Y:S01]  /*07f0*/  LOP3.LUT R22, R15, 0x10, R18, 0xfe, !PT ;  /* 0x000000100f167812 */ /* 0x000fe200078efe12 */
[----:B------:R-:W-:Y:S01]  /*0800*/  IMAD R69, R33, 0xc00, RZ ;  /* 0x00000c0021457824 */ /* 0x000fe200078e02ff */
[----:B------:R-:W-:-:S02]  /*0810*/  LEA.HI R30, R29, R30, RZ, 0x17 ;  /* 0x0000001e1d1e7211 */ /* 0x000fc400078fb8ff */
[----:B------:R-:W-:Y:S02]  /*0820*/  LOP3.LUT R20, R15, R18, RZ, 0xfc, !PT ;  /* 0x000000120f147212 */ /* 0x000fe400078efcff */
[C---:B------:R-:W-:Y:S01]  /*0830*/  LEA.HI R26, R25.reuse, R21, RZ, 0xc ;  /* 0x00000015191a7211 */ /* 0x040fe200078f60ff */
[----:B------:R-:W-:Y:S01]  /*0840*/  IMAD R32, R30, -0xc00, R23 ;  /* 0xfffff4001e207824 */ /* 0x000fe200078e0217 */
[C---:B------:R-:W-:Y:S02]  /*0850*/  LEA.HI R28, R25.reuse, R22, RZ, 0xc ;  /* 0x00000016191c7211 */ /* 0x040fe400078f60ff */
[----:B------:R-:W-:Y:S01]  /*0860*/  LOP3.LUT R23, R15, 0x18, R18, 0xfe, !PT ;  /* 0x000000180f177812 */ /* 0x000fe200078efe12 */
[----:B------:R-:W-:Y:S01]  /*0870*/  IMAD R67, R32, 0xc00, RZ ;  /* 0x00000c0020437824 */ /* 0x000fe200078e02ff */
[----:B------:R-:W-:Y:S02]  /*0880*/  LEA.HI R24, R25, R20, RZ, 0xc ;  /* 0x0000001419187211 */ /* 0x000fe400078f60ff */
[----:B------:R-:W-:-:S02]  /*0890*/  LOP3.LUT R26, R26, 0x3ff000, RZ, 0xc0, !PT ;  /* 0x003ff0001a1a7812 */ /* 0x000fc400078ec0ff */
[----:B------:R-:W-:Y:S02]  /*08a0*/  LOP3.LUT R29, R28, 0x3ff000, RZ, 0xc0, !PT ;  /* 0x003ff0001c1d7812 */ /* 0x000fe400078ec0ff */
[----:B------:R-:W-:Y:S01]  /*08b0*/  LEA.HI R30, R25, R23, RZ, 0xc ;  /* 0x00000017191e7211 */ /* 0x000fe200078f60ff */
[----:B------:R-:W-:Y:S01]  /*08c0*/  IMAD.IADD R28, R21, 0x1, -R26 ;  /* 0x00000001151c7824 */ /* 0x000fe200078e0a1a */
[----:B------:R-:W-:Y:S01]  /*08d0*/  LOP3.LUT R27, R24, 0x3ff000, RZ, 0xc0, !PT ;  /* 0x003ff000181b7812 */ /* 0x000fe200078ec0ff */
[----:B------:R-:W-:Y:S01]  /*08e0*/  IMAD.IADD R29, R22, 0x1, -R29 ;  /* 0x00000001161d7824 */ /* 0x000fe200078e0a1d */
[----:B------:R-:W-:Y:S01]  /*08f0*/  LOP3.LUT R21, R15, 0x28, R18, 0xfe, !PT ;  /* 0x000000280f157812 */ /* 0x000fe200078efe12 */
[----:B------:R-:W-:Y:S01]  /*0900*/  IMAD R19, R28, 0xc00, RZ ;  /* 0x00000c001c137824 */ /* 0x000fe200078e02ff */
[----:B------:R-:W-:Y:S01]  /*0910*/  LOP3.LUT R22, R15, 0x30, R18, 0xfe, !PT ;  /* 0x000000300f167812 */ /* 0x000fe200078efe12 */
[----:B------:R-:W-:Y:S01]  /*0920*/  IMAD.IADD R24, R20, 0x1, -R27 ;  /* 0x0000000114187824 */ /* 0x000fe200078e0a1b */
[----:B------:R-:W-:Y:S01]  /*0930*/  LOP3.LUT R30, R30, 0x3ff000, RZ, 0xc0, !PT ;  /* 0x003ff0001e1e7812 */ /* 0x000fe200078ec0ff */
[----:B------:R-:W-:Y:S01]  /*0940*/  IMAD R29, R29, 0xc00, RZ ;  /* 0x00000c001d1d7824 */ /* 0x000fe200078e02ff */
[----:B------:R-:W-:Y:S01]  /*0950*/  LOP3.LUT R20, R15, 0x20, R18, 0xfe, !PT ;  /* 0x000000200f147812 */ /* 0x000fe200078efe12 */
[----:B------:R-:W-:Y:S01]  /*0960*/  IMAD R17, R24, 0xc00, RZ ;  /* 0x00000c0018117824 */ /* 0x000fe200078e02ff */
[----:B------:R-:W-:Y:S01]  /*0970*/  LOP3.LUT R18, R15, 0x38, R18, 0xfe, !PT ;  /* 0x000000380f127812 */ /* 0x000fe200078efe12 */
[----:B------:R-:W-:Y:S01]  /*0980*/  IMAD.IADD R30, R23, 0x1, -R30 ;  /* 0x00000001171e7824 */ /* 0x000fe200078e0a1e */
[----:B------:R-:W-:-:S02]  /*0990*/  LEA.HI R26, R25, R21, RZ, 0xc ;  /* 0x00000015191a7211 */ /* 0x000fc400078f60ff */
[C---:B------:R-:W-:Y:S02]  /*09a0*/  LEA.HI R27, R25.reuse, R22, RZ, 0xc ;  /* 0x00000016191b7211 */ /* 0x040fe400078f60ff */
[C---:B------:R-:W-:Y:S02]  /*09b0*/  LEA.HI R23, R25.reuse, R20, RZ, 0xc ;  /* 0x0000001419177211 */ /* 0x040fe400078f60ff */
[----:B------:R-:W-:Y:S02]  /*09c0*/  LEA.HI R25, R25, R18, RZ, 0xc ;  /* 0x0000001219197211 */ /* 0x000fe400078f60ff */
[----:B------:R-:W-:Y:S02]  /*09d0*/  LOP3.LUT R26, R26, 0x3ff000, RZ, 0xc0, !PT ;  /* 0x003ff0001a1a7812 */ /* 0x000fe400078ec0ff */
[----:B------:R-:W-:Y:S02]  /*09e0*/  LOP3.LUT R27, R27, 0x3ff000, RZ, 0xc0, !PT ;  /* 0x003ff0001b1b7812 */ /* 0x000fe400078ec0ff */
[----:B------:R-:W-:Y:S01]  /*09f0*/  LOP3.LUT R25, R25, 0x3ff000, RZ, 0xc0, !PT ;  /* 0x003ff00019197812 */ /* 0x000fe200078ec0ff */
[----:B------:R-:W-:Y:S01]  /*0a00*/  IMAD.IADD R21, R21, 0x1, -R26 ;  /* 0x0000000115157824 */ /* 0x000fe200078e0a1a */
[----:B------:R-:W-:Y:S01]  /*0a10*/  LOP3.LUT R23, R23, 0x3ff000, RZ, 0xc0, !PT ;  /* 0x003ff00017177812 */ /* 0x000fe200078ec0ff */
[----:B------:R-:W-:Y:S01]  /*0a20*/  IMAD.IADD R22, R22, 0x1, -R27 ;  /* 0x0000000116167824 */ /* 0x000fe200078e0a1b */
[----:B------:R-:W-:Y:S01]  /*0a30*/  IADD3 R56, R46, R29, R39 ;  /* 0x0000001d2e387210 */ /* 0x000fe20007ffe027 */
[----:B------:R-:W2:Y:S01]  /*0a40*/  LDC.64 R26, c[0x0][0x210] ;  /* 0x00008400ff1a7b82 */ /* 0x000ea20000000a00 */
[----:B------:R-:W-:Y:S01]  /*0a50*/  IMAD.IADD R25, R18, 0x1, -R25 ;  /* 0x0000000112197824 */ /* 0x000fe200078e0a19 */
[----:B------:R-:W-:Y:S01]  /*0a60*/  IADD3 R48, R46, R19, R39 ;  /* 0x000000132e307210 */ /* 0x000fe20007ffe027 */
[----:B------:R-:W-:Y:S01]  /*0a70*/  IMAD.IADD R23, R20, 0x1, -R23 ;  /* 0x0000000114177824 */ /* 0x000fe200078e0a17 */
[C-C-:B------:R-:W-:Y:S01]  /*0a80*/  IADD3 R57, R46.reuse, R49, R39.reuse ;  /* 0x000000312e397210 */ /* 0x140fe20007ffe027 */
[----:B------:R-:W-:Y:S01]  /*0a90*/  IMAD R37, R25, 0xc00, RZ ;  /* 0x00000c0019257824 */ /* 0x000fe200078e02ff */
[--C-:B------:R-:W-:Y:S01]  /*0aa0*/  IADD3 R63, R46, R65, R39.reuse ;  /* 0x000000412e3f7210 */ /* 0x100fe20007ffe027 */
[----:B------:R-:W-:Y:S01]  /*0ab0*/  IMAD R35, R22, 0xc00, RZ ;  /* 0x00000c0016237824 */ /* 0x000fe200078e02ff */
[C-C-:B------:R-:W-:Y:S01]  /*0ac0*/  IADD3 R59, R46.reuse, R69, R39.reuse ;  /* 0x000000452e3b7210 */ /* 0x140fe20007ffe027 */
[----:B------:R-:W-:Y:S01]  /*0ad0*/  IMAD R33, R21, 0xc00, RZ ;  /* 0x00000c0015217824 */ /* 0x000fe200078e02ff */
[C-C-:B------:R-:W-:Y:S01]  /*0ae0*/  IADD3 R21, R46.reuse, R37, R39.reuse ;  /* 0x000000252e157210 */ /* 0x140fe20007ffe027 */
[----:B------:R-:W-:Y:S01]  /*0af0*/  IMAD R31, R23, 0xc00, RZ ;  /* 0x00000c00171f7824 */ /* 0x000fe200078e02ff */
[--C-:B------:R-:W-:Y:S01]  /*0b00*/  IADD3 R22, R46, R35, R39.reuse ;  /* 0x000000232e167210 */ /* 0x100fe20007ffe027 */
[----:B------:R-:W-:Y:S01]  /*0b10*/  IMAD R25, R30, 0xc00, RZ ;  /* 0x00000c001e197824 */ /* 0x000fe200078e02ff */
[----:B------:R-:W-:-:S02]  /*0b20*/  IADD3 R23, R46, R33, R39 ;  /* 0x000000212e177210 */ /* 0x000fc40007ffe027 */
[C-C-:B------:R-:W-:Y:S02]  /*0b30*/  IADD3 R51, R46.reuse, R31, R39.reuse ;  /* 0x0000001f2e337210 */ /* 0x140fe40007ffe027 */
[C-C-:B------:R-:W-:Y:S02]  /*0b40*/  IADD3 R58, R46.reuse, R25, R39.reuse ;  /* 0x000000192e3a7210 */ /* 0x140fe40007ffe027 */
[C-C-:B------:R-:W-:Y:S02]  /*0b50*/  IADD3 R61, R46.reuse, R67, R39.reuse ;  /* 0x000000432e3d7210 */ /* 0x140fe40007ffe027 */
[----:B------:R-:W-:Y:S02]  /*0b60*/  IADD3 R46, R46, R17, R39 ;  /* 0x000000112e2e7210 */ /* 0x000fe40007ffe027 */
[----:B------:R-:W3:Y:S01]  /*0b70*/  LDC.64 R38, c[0x0][0x218] ;  /* 0x00008600ff267b82 */ /* 0x000ee20000000a00 */
[----:B--2---:R-:W-:Y:S01]  /*0b80*/  IMAD.WIDE R26, R42, 0x2, R26 ;  /* 0x000000022a1a7825 */ /* 0x004fe200078e021a */
[----:B------:R-:W-:-:S02]  /*0b90*/  LOP3.LUT R17, R17, R16, RZ, 0xfc, !PT ;  /* 0x0000001011117212 */ /* 0x000fc400078efcff */
[-C--:B------:R-:W-:Y:S02]  /*0ba0*/  LOP3.LUT R41, R19, R16.reuse, RZ, 0xfc, !PT ;  /* 0x0000001013297212 */ /* 0x080fe400078efcff */
[-C--:B------:R-:W-:Y:S01]  /*0bb0*/  LOP3.LUT R53, R29, R16.reuse, RZ, 0xfc, !PT ;  /* 0x000000101d357212 */ /* 0x080fe200078efcff */
[--C-:B------:R-:W-:Y:S01]  /*0bc0*/  IMAD.WIDE R18, R17, 0x2, R26.reuse ;  /* 0x0000000211127825 */ /* 0x100fe200078e021a */
[-C--:B------:R-:W-:Y:S02]  /*0bd0*/  LOP3.LUT R25, R25, R16.reuse, RZ, 0xfc, !PT ;  /* 0x0000001019197212 */ /* 0x080fe400078efcff */
[-C--:B------:R-:W-:Y:S01]  /*0be0*/  LOP3.LUT R55, R31, R16.reuse, RZ, 0xfc, !PT ;  /* 0x000000101f377212 */ /* 0x080fe200078efcff */
[--C-:B------:R-:W-:Y:S01]  /*0bf0*/  IMAD.WIDE R40, R41, 0x2, R26.reuse ;  /* 0x0000000229287825 */ /* 0x100fe200078e021a */
[-C--:B------:R-:W-:Y:S01]  /*0c00*/  LOP3.LUT R43, R33, R16.reuse, RZ, 0xfc, !PT ;  /* 0x00000010212b7212 */ /* 0x080fe200078efcff */
[----:B------:R-:W-:Y:S01]  /*0c10*/  @!PT LDS RZ, [RZ] ;  /* 0x00000000fffff984 */ /* 0x000fe20000000800 */
[----:B------:R-:W-:Y:S01]  /*0c20*/  @!PT LDS RZ, [RZ] ;  /* 0x00000000fffff984 */ /* 0x000fe20000000800 */
[----:B------:R-:W-:Y:S01]  /*0c30*/  @!PT LDS RZ, [RZ] ;  /* 0x00000000fffff984 */ /* 0x000fe20000000800 */
[----:B------:R-:W-:Y:S01]  /*0c40*/  LDGSTS.E.BYPASS.128 [R66], desc[UR14][R18.64] ;  /* 0x0000000012427fae */ /* 0x000fe2000b901c4e */
[-C--:B------:R-:W-:Y:S01]  /*0c50*/  LOP3.LUT R45, R35, R16.reuse, RZ, 0xfc, !PT ;  /* 0x00000010232d7212 */ /* 0x080fe200078efcff */
[----:B------:R-:W-:Y:S01]  /*0c60*/  IMAD.WIDE R52, R53, 0x2, R26 ;  /* 0x0000000235347825 */ /* 0x000fe200078e021a */
[----:B------:R-:W-:-:S02]  /*0c70*/  LOP3.LUT R47, R37, R16, RZ, 0xfc, !PT ;  /* 0x00000010252f7212 */ /* 0x000fc400078efcff */
[----:B------:R-:W-:Y:S01]  /*0c80*/  LEA R68, R8, UR10, 0x1 ;  /* 0x0000000a08447c11 */ /* 0x000fe2000f8e08ff */
[--C-:B------:R-:W-:Y:S01]  /*0c90*/  IMAD.WIDE R54, R55, 0x2, R26.reuse ;  /* 0x0000000237367825 */ /* 0x100fe200078e021a */
[-C--:B------:R-:W-:Y:S02]  /*0ca0*/  LOP3.LUT R35, R49, R16.reuse, RZ, 0xfc, !PT ;  /* 0x0000001031237212 */ /* 0x080fe400078efcff */
[-C--:B------:R-:W-:Y:S01]  /*0cb0*/  LOP3.LUT R29, R65, R16.reuse, RZ, 0xfc, !PT ;  /* 0x00000010411d7212 */ /* 0x080fe200078efcff */
[--C-:B------:R-:W-:Y:S01]  /*0cc0*/  IMAD.WIDE R36, R45, 0x2, R26.reuse ;  /* 0x000000022d247825 */ /* 0x100fe200078e021a */
[-C--:B------:R-:W-:Y:S01]  /*0cd0*/  LOP3.LUT R33, R67, R16.reuse, RZ, 0xfc, !PT ;  /* 0x0000001043217212 */ /* 0x080fe200078efcff */
[----:B------:R-:W-:Y:S01]  /*0ce0*/  LDGSTS.E.BYPASS.128 [R68], desc[UR14][R40.64] ;  /* 0x0000000028447fae */ /* 0x000fe2000b901c4e */
[----:B------:R-:W-:Y:S01]  /*0cf0*/  LOP3.LUT R31, R69, R16, RZ, 0xfc, !PT ;  /* 0x00000010451f7212 */ /* 0x000fe200078efcff */
[----:B------:R-:W-:Y:S01]  /*0d00*/  IMAD.WIDE R16, R25, 0x2, R26 ;  /* 0x0000000219107825 */ /* 0x000fe200078e021a */
[----:B------:R-:W-:-:S02]  /*0d10*/  LEA R62, R10, UR10, 0x1 ;  /* 0x0000000a0a3e7c11 */ /* 0x000fc4000f8e08ff */
[----:B------:R-:W-:Y:S01]  /*0d20*/  LEA R64, R13, UR10, 0x1 ;  /* 0x0000000a0d407c11 */ /* 0x000fe2000f8e08ff */
[--C-:B------:R-:W-:Y:S01]  /*0d30*/  IMAD.WIDE R24, R43, 0x2, R26.reuse ;  /* 0x000000022b187825 */ /* 0x100fe200078e021a */
[----:B------:R-:W-:Y:S01]  /*0d40*/  LEA R60, R2, UR10, 0x1 ;  /* 0x0000000a023c7c11 */ /* 0x000fe2000f8e08ff */
[----:B------:R-:W-:Y:S01]  /*0d50*/  LDGSTS.E.BYPASS.128 [R62], desc[UR14][R52.64] ;  /* 0x00000000343e7fae */ /* 0x000fe2000b901c4e */
[----:B------:R-:W-:Y:S01]  /*0d60*/  LEA R45, R3, UR10, 0x1 ;  /* 0x0000000a032d7c11 */ /* 0x000fe2000f8e08ff */
[----:B------:R-:W-:Y:S01]  /*0d70*/  IMAD.WIDE R26, R47, 0x2, R26 ;  /* 0x000000022f1a7825 */ /* 0x000fe200078e021a */
[----:B------:R-:W-:Y:S01]  /*0d80*/  LEA R47, R4, UR10, 0x1 ;  /* 0x0000000a042f7c11 */ /* 0x000fe2000f8e08ff */
[----:B------:R-:W-:Y:S01]  /*0d90*/  LDGSTS.E.BYPASS.128 [R64], desc[UR14][R16.64] ;  /* 0x0000000010407fae */ /* 0x000fe2000b901c4e */
[----:B------:R-:W-:Y:S01]  /*0da0*/  LEA R49, R5, UR10, 0x1 ;  /* 0x0000000a05317c11 */ /* 0x000fe2000f8e08ff */
[--C-:B---3--:R-:W-:Y:S01]  /*0db0*/  IMAD.WIDE R34, R35, 0x2, R38.reuse ;  /* 0x0000000223227825 */ /* 0x108fe200078e0226 */
[----:B------:R-:W-:Y:S01]  /*0dc0*/  LEA R65, R7, UR10, 0x1 ;  /* 0x0000000a07417c11 */ /* 0x000fe2000f8e08ff */
[----:B------:R-:W-:Y:S01]  /*0dd0*/  LDGSTS.E.BYPASS.128 [R60], desc[UR14][R54.64] ;  /* 0x00000000363c7fae */ /* 0x000fe2000b901c4e */
[----:B------:R-:W-:Y:S01]  /*0de0*/  LEA R67, R9, UR10, 0x1 ;  /* 0x0000000a09437c11 */ /* 0x000fe2000f8e08ff */
[--C-:B------:R-:W-:Y:S01]  /*0df0*/  IMAD.WIDE R28, R29, 0x2, R38.reuse ;  /* 0x000000021d1c7825 */ /* 0x100fe200078e0226 */
[----:B------:R-:W-:Y:S01]  /*0e00*/  LEA R69, R12, UR10, 0x1 ;  /* 0x0000000a0c457c11 */ /* 0x000fe2000f8e08ff */
[----:B------:R-:W-:Y:S01]  /*0e10*/  LDGSTS.E.BYPASS.128 [R45], desc[UR14][R24.64] ;  /* 0x00000000182d7fae */ /* 0x000fe2000b901c4e */
[----:B------:R-:W-:Y:S01]  /*0e20*/  LEA R44, R14, UR10, 0x1 ;  /* 0x0000000a0e2c7c11 */ /* 0x000fe2000f8e08ff */
[----:B------:R-:W-:-:S02]  /*0e30*/  IMAD.WIDE R32, R33, 0x2, R38 ;  /* 0x0000000221207825 */ /* 0x000fc400078e0226 */
[----:B------:R-:W-:Y:S02]  /*0e40*/  LDGSTS.E.BYPASS.128 [R47], desc[UR14][R36.64] ;  /* 0x00000000242f7fae */ /* 0x000fe4000b901c4e */
[----:B------:R-:W-:Y:S02]  /*0e50*/  IMAD.WIDE R30, R31, 0x2, R38 ;  /* 0x000000021f1e7825 */ /* 0x000fe400078e0226 */
[----:B------:R-:W-:Y:S02]  /*0e60*/  LDGSTS.E.BYPASS.128 [R49], desc[UR14][R26.64] ;  /* 0x000000001a317fae */ /* 0x000fe4000b901c4e */
[----:B------:R-:W-:Y:S02]  /*0e70*/  IMAD.WIDE R42, R42, 0x2, RZ ;  /* 0x000000022a2a7825 */ /* 0x000fe400078e02ff */
[----:B------:R-:W0:Y:S04]  /*0e80*/  LDGDEPBAR ;  /* 0x00000000000079af */ /* 0x000e280000000000 */
[----:B------:R-:W-:Y:S01]  /*0e90*/  LDGSTS.E.BYPASS.128 [R65+0x14000], desc[UR14][R34.64] ;  /* 0x1400000022417fae */ /* 0x000fe2000b901c4e */
[----:B------:R-:W-:-:S03]  /*0ea0*/  IMAD.WIDE R20, R21, 0x2, R42 ;  /* 0x0000000215147825 */ /* 0x000fc600078e022a */
[----:B------:R-:W-:Y:S01]  /*0eb0*/  LDGSTS.E.BYPASS.128 [R67+0x14000], desc[UR14][R28.64] ;  /* 0x140000001c437fae */ /* 0x000fe2000b901c4e */
[--C-:B------:R-:W-:Y:S01]  /*0ec0*/  IMAD.WIDE R50, R51, 0x2, R42.reuse ;  /* 0x0000000233327825 */ /* 0x100fe200078e022a */
[----:B------:R-:W-:Y:S02]  /*0ed0*/  IADD3 R20, P0, R20, UR4, RZ ;  /* 0x0000000414147c10 */ /* 0x000fe4000ff1e0ff */
[----:B------:R-:W-:Y:S04]  /*0ee0*/  LDGSTS.E.BYPASS.128 [R69+0x14000], desc[UR14][R32.64] ;  /* 0x1400000020457fae */ /* 0x000fe8000b901c4e */
[----:B------:R-:W-:Y:S04]  /*0ef0*/  LDGSTS.E.BYPASS.128 [R44+0x14000], desc[UR14][R30.64] ;  /* 0x140000001e2c7fae */ /* 0x000fe8000b901c4e */
[----:B------:R-:W0:Y:S01]  /*0f00*/  LDGDEPBAR ;  /* 0x00000000000079af */ /* 0x000e220000000000 */
[----:B------:R-:W-:Y:S06]  /*0f10*/  BAR.SYNC.DEFER_BLOCKING 0x0 ;  /* 0x0000000000007b1d */ /* 0x000fec0000010000 */
[----:B------:R-:W-:Y:S01]  /*0f20*/  @!PT LDS RZ, [RZ] ;  /* 0x00000000fffff984 */ /* 0x000fe20000000800 */
[----:B------:R-:W-:Y:S01]  /*0f30*/  @!PT LDS RZ, [RZ] ;  /* 0x00000000fffff984 */ /* 0x000fe20000000800 */
[----:B------:R-:W-:Y:S01]  /*0f40*/  @!PT LDS RZ, [RZ] ;  /* 0x00000000fffff984 */ /* 0x000fe20000000800 */
[----:B------:R-:W-:Y:S04]  /*0f50*/  LDGSTS.E.BYPASS.128 [R66+0x4000], desc[UR14][R18.64+0x100] ;  /* 0x0400010012427fae */ /* 0x000fe8000b901c4e */
[----:B------:R-:W-:Y:S04]  /*0f60*/  LDGSTS.E.BYPASS.128 [R68+0x4000], desc[UR14][R40.64+0x100] ;  /* 0x0400010028447fae */ /* 0x000fe8000b901c4e */
[----:B------:R-:W-:Y:S04]  /*0f70*/  LDGSTS.E.BYPASS.128 [R62+0x4000], desc[UR14][R52.64+0x100] ;  /* 0x04000100343e7fae */ /* 0x000fe8000b901c4e */
[----:B------:R-:W-:Y:S04]  /*0f80*/  LDGSTS.E.BYPASS.128 [R64+0x4000], desc[UR14][R16.64+0x100] ;  /* 0x0400010010407fae */ /* 0x000fe8000b901c4e */
[----:B------:R-:W-:Y:S04]  /*0f90*/  LDGSTS.E.BYPASS.128 [R60+0x4000], desc[UR14][R54.64+0x100] ;  /* 0x04000100363c7fae */ /* 0x000fe8000b901c4e */
[----:B------:R-:W-:Y:S04]  /*0fa0*/  LDGSTS.E.BYPASS.128 [R45+0x4000], desc[UR14][R24.64+0x100] ;  /* 0x04000100182d7fae */ /* 0x000fe8000b901c4e */
[----:B------:R-:W-:Y:S04]  /*0fb0*/  LDGSTS.E.BYPASS.128 [R47+0x4000], desc[UR14][R36.64+0x100] ;  /* 0x04000100242f7fae */ /* 0x000fe8000b901c4e */
[----:B------:R-:W-:Y:S04]  /*0fc0*/  LDGSTS.E.BYPASS.128 [R49+0x4000], desc[UR14][R26.64+0x100] ;  /* 0x040001001a317fae */ /* 0x000fe8000b901c4e */
[----:B------:R-:W0:Y:S04]  /*0fd0*/  LDGDEPBAR ;  /* 0x00000000000079af */ /* 0x000e280000000000 */
[----:B------:R-:W-:Y:S04]  /*0fe0*/  LDGSTS.E.BYPASS.128 [R65+0x16000], desc[UR14][R34.64+0x100] ;  /* 0x1600010022417fae */ /* 0x000fe8000b901c4e */
[----:B------:R-:W-:Y:S04]  /*0ff0*/  LDGSTS.E.BYPASS.128 [R67+0x16000], desc[UR14][R28.64+0x100] ;  /* 0x160001001c437fae */ /* 0x000fe8000b901c4e */
        /* <DEDUP_REMOVED lines=25> */
[----:B------:R2:W-:Y:S04]  /*1190*/  LDGSTS.E.BYPASS.128 [R66+0xc000], desc[UR14][R18.64+0x300] ;  /* 0x0c00030012427fae */ /* 0x0005e8000b901c4e */
[----:B------:R3:W-:Y:S04]  /*11a0*/  LDGSTS.E.BYPASS.128 [R68+0xc000], desc[UR14][R40.64+0x300] ;  /* 0x0c00030028447fae */ /* 0x0007e8000b901c4e */
[----:B------:R4:W-:Y:S01]  /*11b0*/  LDGSTS.E.BYPASS.128 [R62+0xc000], desc[UR14][R52.64+0x300] ;  /* 0x0c000300343e7fae */ /* 0x0009e2000b901c4e */
[----:B--2---:R-:W-:-:S03]  /*11c0*/  IMAD.WIDE R18, R22, 0x2, R42 ;  /* 0x0000000216127825 */ /* 0x004fc600078e022a */
[----:B------:R2:W-:Y:S01]  /*11d0*/  LDGSTS.E.BYPASS.128 [R64+0xc000], desc[UR14][R16.64+0x300] ;  /* 0x0c00030010407fae */ /* 0x0005e2000b901c4e */
[--C-:B------:R-:W-:Y:S01]  /*11e0*/  IMAD.WIDE R22, R23, 0x2, R42.reuse ;  /* 0x0000000217167825 */ /* 0x100fe200078e022a */
[----:B------:R-:W-:Y:S02]  /*11f0*/  IADD3 R18, P2, R18, UR4, RZ ;  /* 0x0000000412127c10 */ /* 0x000fe4000ff5e0ff */
[----:B------:R5:W-:Y:S01]  /*1200*/  LDGSTS.E.BYPASS.128 [R60+0xc000], desc[UR14][R54.64+0x300] ;  /* 0x0c000300363c7fae */ /* 0x000be2000b901c4e */
[----:B---3--:R-:W-:-:S03]  /*1210*/  IMAD.WIDE R40, R58, 0x2, R42 ;  /* 0x000000023a287825 */ /* 0x008fc600078e022a */
[----:B------:R3:W-:Y:S01]  /*1220*/  LDGSTS.E.BYPASS.128 [R45+0xc000], desc[UR14][R24.64+0x300] ;  /* 0x0c000300182d7fae */ /* 0x0007e2000b901c4e */
[----:B-1--4-:R-:W-:Y:S01]  /*1230*/  IMAD.WIDE R52, R56, 0x2, R42 ;  /* 0x0000000238347825 */ /* 0x012fe200078e022a */
[----:B--2---:R-:W-:Y:S02]  /*1240*/  IADD3 R16, P1, R20, 0x400, RZ ;  /* 0x0000040014107810 */ /* 0x004fe40007f3e0ff */
[----:B------:R-:W-:Y:S01]  /*1250*/  LDGSTS.E.BYPASS.128 [R47+0xc000], desc[UR14][R36.64+0x300] ;  /* 0x0c000300242f7fae */ /* 0x000fe2000b901c4e */
[----:B------:R-:W-:Y:S01]  /*1260*/  IADD3 R17, P3, R18, 0x400, RZ ;  /* 0x0000040012117810 */ /* 0x000fe20007f7e0ff */
[----:B------:R-:W-:Y:S01]  /*1270*/  IMAD.WIDE R58, R59, 0x2, R38 ;  /* 0x000000023b3a7825 */ /* 0x000fe200078e0226 */
[----:B------:R-:W-:Y:S01]  /*1280*/  IADD3.X R18, RZ, UR5, R21, P1, P0 ;  /* 0x00000005ff127c10 */ /* 0x000fe20008fe0415 */
[----:B------:R1:W-:Y:S01]  /*1290*/  LDGSTS.E.BYPASS.128 [R49+0xc000], desc[UR14][R26.64+0x300] ;  /* 0x0c0003001a317fae */ /* 0x0003e2000b901c4e */
[----:B------:R-:W-:Y:S01]  /*12a0*/  IADD3.X R19, RZ, UR5, R19, P3, P2 ;  /* 0x00000005ff137c10 */ /* 0x000fe20009fe4413 */
[--C-:B-----5:R-:W-:Y:S01]  /*12b0*/  IMAD.WIDE R54, R48, 0x2, R42.reuse ;  /* 0x0000000230367825 */ /* 0x120fe200078e022a */
[----:B------:R-:W-:Y:S01]  /*12c0*/  IADD3 R20, P0, R22, UR4, RZ ;  /* 0x0000000416147c10 */ /* 0x000fe2000ff1e0ff */
[----:B------:R-:W0:Y:S01]  /*12d0*/  LDGDEPBAR ;  /* 0x00000000000079af */ /* 0x000e220000000000 */
[----:B------:R-:W-:Y:S01]  /*12e0*/  IADD3 R21, P2, R50, UR4, RZ ;  /* 0x0000000432157c10 */ /* 0x000fe2000ff5e0ff */
[----:B------:R-:W-:Y:S01]  /*12f0*/  IMAD.WIDE R42, R46, 0x2, R42 ;  /* 0x000000022e2a7825 */ /* 0x000fe200078e022a */
[----:B------:R-:W-:Y:S01]  /*1300*/  IADD3 R22, P4, R40, UR4, RZ ;  /* 0x0000000428167c10 */ /* 0x000fe2000ff9e0ff */
[----:B------:R2:W-:Y:S01]  /*1310*/  LDGSTS.E.BYPASS.128 [R65+0x1a000], desc[UR14][R34.64+0x300] ;  /* 0x1a00030022417fae */ /* 0x0005e2000b901c4e */
[----:B------:R-:W-:Y:S01]  /*1320*/  IADD3 R20, P1, R20, 0x400, RZ ;  /* 0x0000040014147810 */ /* 0x000fe20007f3e0ff */
[----:B------:R-:W-:Y:S01]  /*1330*/  IMAD.WIDE R62, R63, 0x2, R38 ;  /* 0x000000023f3e7825 */ /* 0x000fe200078e0226 */
[----:B------:R-:W-:Y:S01]  /*1340*/  IADD3 R21, P3, R21, 0x400, RZ ;  /* 0x0000040015157810 */ /* 0x000fe20007f7e0ff */
[----:B------:R4:W-:Y:S01]  /*1350*/  LDGSTS.E.BYPASS.128 [R67+0x1a000], desc[UR14][R28.64+0x300] ;  /* 0x1a0003001c437fae */ /* 0x0009e2000b901c4e */
[----:B------:R-:W-:-:S02]  /*1360*/  IADD3 R22, P5, R22, 0x400, RZ ;  /* 0x0000040016167810 */ /* 0x000fc40007fbe0ff */
[----:B---3--:R-:W-:Y:S02]  /*1370*/  CS2R R24, SRZ ;  /* 0x0000000000187805 */ /* 0x008fe4000001ff00 */
[----:B------:R-:W-:Y:S01]  /*1380*/  IADD3.X R23, RZ, UR5, R23, P1, P0 ;  /* 0x00000005ff177c10 */ /* 0x000fe20008fe0417 */
[----:B------:R3:W-:Y:S01]  /*1390*/  LDGSTS.E.BYPASS.128 [R69+0x1a000], desc[UR14][R32.64+0x300] ;  /* 0x1a00030020457fae */ /* 0x0007e2000b901c4e */
[----:B------:R-:W-:Y:S02]  /*13a0*/  IADD3.X R40, RZ, UR5, R51, P3, P2 ;  /* 0x00000005ff287c10 */ /* 0x000fe40009fe4433 */
[----:B-1----:R-:W-:Y:S02]  /*13b0*/  CS2R R26, SRZ ;  /* 0x00000000001a7805 */ /* 0x002fe4000001ff00 */
[----:B------:R-:W-:Y:S01]  /*13c0*/  IADD3.X R41, RZ, UR5, R41, P5, P4 ;  /* 0x00000005ff297c10 */ /* 0x000fe2000afe8429 */
[----:B------:R1:W-:Y:S01]  /*13d0*/  LDGSTS.E.BYPASS.128 [R44+0x1a000], desc[UR14][R30.64+0x300] ;  /* 0x1a0003001e2c7fae */ /* 0x0003e2000b901c4e */
[----:B------:R-:W-:-:S02]  /*13e0*/  IADD3 R50, P0, R52, UR4, RZ ;  /* 0x0000000434327c10 */ /* 0x000fc4000ff1e0ff */
[----:B--2---:R-:W-:Y:S02]  /*13f0*/  CS2R R34, SRZ ;  /* 0x0000000000227805 */ /* 0x004fe4000001ff00 */
[----:B------:R-:W-:Y:S01]  /*1400*/  IADD3 R51, P2, R54, UR4, RZ ;  /* 0x0000000436337c10 */ /* 0x000fe2000ff5e0ff */
[----:B------:R-:W0:Y:S01]  /*1410*/  LDGDEPBAR ;  /* 0x00000000000079af */ /* 0x000e220000000000 */
[----:B------:R-:W-:Y:S02]  /*1420*/  IADD3 R52, P4, R42, UR4, RZ ;  /* 0x000000042a347c10 */ /* 0x000fe4000ff9e0ff */
[----:B----4-:R-:W-:Y:S02]  /*1430*/  CS2R R28, SRZ ;  /* 0x00000000001c7805 */ /* 0x010fe4000001ff00 */
[----:B------:R-:W-:Y:S02]  /*1440*/  IADD3 R51, P3, R51, 0x400, RZ ;  /* 0x0000040033337810 */ /* 0x000fe40007f7e0ff */
[----:B---3--:R-:W-:-:S02]  /*1450*/  CS2R R32, SRZ ;  /* 0x0000000000207805 */ /* 0x008fc4000001ff00 */
[----:B------:R-:W-:Y:S02]  /*1460*/  IADD3 R52, P5, R52, 0x400, RZ ;  /* 0x0000040034347810 */ /* 0x000fe40007fbe0ff */
[----:B------:R-:W-:Y:S02]  /*1470*/  CS2R R36, SRZ ;  /* 0x0000000000247805 */ /* 0x000fe4000001ff00 */
[----:B------:R-:W-:Y:S02]  /*1480*/  IADD3.X R54, RZ, UR5, R55, P3, P2 ;  /* 0x00000005ff367c10 */ /* 0x000fe40009fe4437 */
[----:B-1----:R-:W-:Y:S02]  /*1490*/  CS2R R30, SRZ ;  /* 0x00000000001e7805 */ /* 0x002fe4000001ff00 */
[----:B------:R-:W-:Y:S02]  /*14a0*/  IADD3 R50, P1, R50, 0x400, RZ ;  /* 0x0000040032327810 */ /* 0x000fe40007f3e0ff */
[----:B------:R-:W-:Y:S01]  /*14b0*/  IADD3.X R55, RZ, UR5, R43, P5, P4 ;  /* 0x00000005ff377c10 */ /* 0x000fe2000afe842b */
[----:B------:R-:W-:Y:S01]  /*14c0*/  IMAD.WIDE R42, R61, 0x2, R38 ;  /* 0x000000023d2a7825 */ /* 0x000fe200078e0226 */
[----:B------:R-:W-:-:S02]  /*14d0*/  IADD3.X R53, RZ, UR5, R53, P1, P0 ;  /* 0x00000005ff357c10 */ /* 0x000fc40008fe0435 */
[----:B------:R-:W-:Y:S01]  /*14e0*/  IADD3 R56, P0, R58, 0x400, RZ ;  /* 0x000004003a387810 */ /* 0x000fe20007f1e0ff */
[----:B------:R-:W-:Y:S01]  /*14f0*/  IMAD.WIDE R38, R57, 0x2, R38 ;  /* 0x0000000239267825 */ /* 0x000fe200078e0226 */
[----:B------:R-:W-:Y:S02]  /*1500*/  IADD3 R57, P1, R42, 0x400, RZ ;  /* 0x000004002a397810 */ /* 0x000fe40007f3e0ff */
[----:B------:R-:W-:Y:S01]  /*1510*/  SHF.R.U32.HI R64, RZ, 0x5, R0 ;  /* 0x00000005ff407819 */ /* 0x000fe20000011600 */
[----:B------:R-:W-:Y:S01]  /*1520*/  IMAD.X R58, RZ, RZ, R59, P0 ;  /* 0x000000ffff3a7224 */ /* 0x000fe200000e063b */
[----:B------:R-:W-:Y:S01]  /*1530*/  IADD3 R60, P0, R62, 0x400, RZ ;  /* 0x000004003e3c7810 */ /* 0x000fe20007f1e0ff */
[----:B------:R-:W-:Y:S01]  /*1540*/  IMAD.X R59, RZ, RZ, R43, P1 ;  /* 0x000000ffff3b7224 */ /* 0x000fe200008e062b */
[----:B------:R-:W-:Y:S01]  /*1550*/  IADD3 R61, P1, R38, 0x400, RZ ;  /* 0x00000400263d7810 */ /* 0x000fe20007f3e0ff */
[----:B------:R-:W-:Y:S01]  /*1560*/  IMAD.MOV.U32 R42, RZ, RZ, -0x80 ;  /* 0xffffff80ff2a7424 */ /* 0x000fe200078e00ff */
[----:B------:R-:W-:Y:S01]  /*1570*/  LOP3.LUT R64, R64, 0x7fffffc, RZ, 0xc0, !PT ;  /* 0x07fffffc40407812 */ /* 0x000fe200078ec0ff */
[----:B------:R-:W-:-:S02]  /*1580*/  IMAD.X R62, RZ, RZ, R63, P0 ;  /* 0x000000ffff3e7224 */ /* 0x000fc400000e063f */
[----:B------:R-:W-:Y:S01]  /*1590*/  IMAD.X R63, RZ, RZ, R39, P1 ;  /* 0x000000ffff3f7224 */ /* 0x000fe200008e0627 */
[----:B------:R-:W-:-:S07]  /*15a0*/  CS2R R38, SRZ ;  /* 0x0000000000267805 */ /* 0x000fce000001ff00 */
.L_x_0:
[----:B------:R-:W1:Y:S01]  /*15b0*/  SHFL.IDX PT, R43, R64, RZ, 0x1f ;  /* 0x00001fff402b7589 */ /* 0x000e6200000e0000 */
[----:B------:R-:W-:Y:S01]  /*15c0*/  UIADD3 UR11, UR11, 0x1, URZ ;  /* 0x000000010b0b7890 */ /* 0x000fe2000fffe03f */
[----:B------:R-:W-:-:S04]  /*15d0*/  DEPBAR.LE SB0, 0x6 ;  /* 0x000081800000791a */ /* 0x000fc80000000000 */
[----:B------:R-:W-:Y:S01]  /*15e0*/  UISETP.GE.AND UP0, UPT, UR11, 0x5, UPT ;  /* 0x000000050b00788c */ /* 0x000fe2000bf06270 */
[----:B------:R-:W-:Y:S01]  /*15f0*/  BAR.SYNC.DEFER_BLOCKING 0x0 ;  /* 0x0000000000007b1d */ /* 0x000fe20000010000 */
[----:B------:R-:W-:Y:S01]  /*1600*/  UIADD3 UR12, UR12, 0x1, URZ ;  /* 0x000000010c0c7890 */ /* 0x000fe2000fffe03f */
[----:B------:R-:W-:Y:S01]  /*1610*/  VIADD R65, R42, 0x80 ;  /* 0x000000802a417836 */ /* 0x000fe20000000000 */
[----:B------:R-:W-:Y:S01]  /*1620*/  USEL UR11, UR11, URZ, !UP0 ;  /* 0x0000003f0b0b7287 */ /* 0x000fe2000c000000 */
[----:B------:R-:W-:Y:S02]  /*1630*/  IADD3 R42, P1, R52, UR6, RZ ;  /* 0x00000006342a7c10 */ /* 0x000fe4000ff3e0ff */
[----:B------:R-:W-:Y:S01]  /*1640*/  UMOV UR19, 0x40000040 ;  /* 0x4000004000137882 */ /* 0x000fe20000000000 */
[----:B------:R-:W-:Y:S01]  /*1650*/  ULEA UR4, UR11, UR10, 0xe ;  /* 0x0000000a0b047291 */ /* 0x000fe2000f8e703f */
[----:B------:R-:W-:-:S03]  /*1660*/  ISETP.GE.U32.AND P0, PT, R65, 0xa00, PT ;  /* 0x00000a004100780c */ /* 0x000fc60003f06070 */
[----:B------:R-:W-:Y:S02]  /*1670*/  USHF.R.U32.HI UR8, URZ, 0x4, UR4 ;  /* 0x000000043f087899 */ /* 0x000fe40008011604 */
[----:B------:R-:W-:Y:S02]  /*1680*/  ULEA UR4, UR11, UR13, 0xd ;  /* 0x0000000d0b047291 */ /* 0x000fe4000f8e683f */
[----:B------:R-:W-:Y:S01]  /*1690*/  ULOP3.LUT UR8, UR8, 0x3fff, URZ, 0xc0, !UPT ;  /* 0x00003fff08087892 */ /* 0x000fe2000f8ec03f */
[----:B-1----:R-:W-:Y:S01]  /*16a0*/  R2UR UR5, R43 ;  /* 0x000000002b0572ca */ /* 0x002fe200000e0000 */
[----:B------:R-:W-:Y:S01]  /*16b0*/  USHF.R.U32.HI UR4, URZ, 0x4, UR4 ;  /* 0x000000043f047899 */ /* 0x000fe20008011604 */
[----:B------:R-:W-:Y:S02]  /*16c0*/  IADD3.X R43, R55, UR7, RZ, P1, !PT ;  /* 0x00000007372b7c10 */ /* 0x000fe40008ffe4ff */
[----:B------:R-:W-:Y:S01]  /*16d0*/  IADD3 R44, P1, R51, UR6, RZ ;  /* 0x00000006332c7c10 */ /* 0x000fe2000ff3e0ff */
[----:B------:R-:W-:Y:S01]  /*16e0*/  ULOP3.LUT UR4, UR4, 0x3fff, URZ, 0xc0, !UPT ;  /* 0x00003fff04047892 */ /* 0x000fe2000f8ec03f */
[----:B------:R-:W-:-:S02]  /*16f0*/  WARPGROUP.ARRIVE ;  /* 0x00000000000079c5 */ /* 0x000fc40000000000 */
[----:B------:R-:W-:Y:S01]  /*1700*/  IADD3.X R45, R54, UR7, RZ, P1, !PT ;  /* 0x00000007362d7c10 */ /* 0x000fe20008ffe4ff */
[----:B------:R-:W-:Y:S01]  /*1710*/  ULOP3.LUT UR18, UR4, 0x1000000, URZ, 0xfc, !UPT ;  /* 0x0100000004127892 */ /* 0x000fe2000f8efc3f */
[----:B------:R-:W-:-:S03]  /*1720*/  IADD3 R48, P1, R50, UR6, RZ ;  /* 0x0000000632307c10 */ /* 0x000fc6000ff3e0ff */
[----:B------:R-:W-:Y:S01]  /*1730*/  USHF.L.U32 UR5, UR5, 0x7, URZ ;  /* 0x0000000705057899 */ /* 0x000fe2000800063f */
[----:B------:R-:W-:Y:S02]  /*1740*/  IADD3.X R49, R53, UR7, RZ, P1, !PT ;  /* 0x0000000735317c10 */ /* 0x000fe40008ffe4ff */
[----:B------:R-:W-:Y:S01]  /*1750*/  IADD3 R46, P1, R22, UR6, RZ ;  /* 0x00000006162e7c10 */ /* 0x000fe2000ff3e0ff */
[----:B------:R-:W-:-:S03]  /*1760*/  ULOP3.LUT UR5, UR5, 0x180, URZ, 0xc0, !UPT ;  /* 0x0000018005057892 */ /* 0x000fc6000f8ec03f */
[----:B------:R-:W-:Y:S01]  /*1770*/  IADD3.X R47, R41, UR7, RZ, P1, !PT ;  /* 0x00000007292f7c10 */ /* 0x000fe20008ffe4ff */
[----:B------:R-:W-:-:S03]  /*1780*/  UIADD3 UR8, UP0, UR5, UR8, URZ ;  /* 0x0000000805087290 */ /* 0x000fc6000ff1e03f */
[----:B------:R-:W-:Y:S01]  /*1790*/  UMOV UR5, URZ ;  /* 0x0000003f00057c82 */ /* 0x000fe20008000000 */
[----:B------:R-:W-:Y:S02]  /*17a0*/  UIADD3.X UR9, URZ, URZ, URZ, UP0, !UPT ;  /* 0x0000003f3f097290 */ /* 0x000fe400087fe43f */
[----:B------:R-:W-:Y:S02]  /*17b0*/  ULOP3.LUT UR16, UR8, 0x2000000, URZ, 0xfc, !UPT ;  /* 0x0200000008107892 */ /* 0x000fe4000f8efc3f */
[----:B------:R-:W-:Y:S02]  /*17c0*/  ULOP3.LUT UR17, UR9, 0x40000040, URZ, 0xfc, !UPT ;  /* 0x4000004009117892 */ /* 0x000fe4000f8efc3f */
[----:B------:R-:W-:-:S04]  /*17d0*/  UISETP.GE.AND UP0, UPT, UR12, 0x5, UPT ;  /* 0x000000050c00788c */ /* 0x000fc8000bf06270 */
[----:B------:R-:W-:-:S03]  /*17e0*/  USEL UR12, UR12, URZ, !UP0 ;  /* 0x0000003f0c0c7287 */ /* 0x000fc6000c000000 */
[----:B------:R-:W-:Y:S01]  /*17f0*/  HGMMA.64x32x16.F32.BF16 R24, gdesc[UR16], R24 ;  /* 0x00600000101879f0 */ /* 0x000fe20008701818 */
[----:B------:R-:W-:Y:S01]  /*1800*/  UMOV UR16, 0x2000002 ;  /* 0x0200000200107882 */ /* 0x000fe20000000000 */
[----:B------:R-:W-:Y:S01]  /*1810*/  UMOV UR17, 0x40000040 ;  /* 0x4000004000117882 */ /* 0x000fe20000000000 */
[----:B------:R-:W-:Y:S01]  /*1820*/  UMOV UR18, 0x1000002 ;  /* 0x0100000200127882 */ /* 0x000fe20000000000 */
[----:B------:R-:W-:Y:S01]  /*1830*/  UMOV UR19, 0x40000040 ;  /* 0x4000004000137882 */ /* 0x000fe20000000000 */
[----:B------:R-:W-:Y:S02]  /*1840*/  UIADD3.64 UR16, UR8, UR16, URZ ;  /* 0x0000001008107297 */ /* 0x000fe4000fffe03f */
[----:B------:R-:W-:-:S09]  /*1850*/  UIADD3.64 UR18, UR4, UR18, URZ ;  /* 0x0000001204127297 */ /* 0x000fd2000fffe03f */
        /* <DEDUP_REMOVED lines=41> */
[----:B------:R-:W-:Y:S02]  /*1af0*/  UIADD3.64 UR18, UR4, UR18, URZ ;  /* 0x0000001204127297 */ /* 0x000fe4000fffe03f */
[----:B------:R-:W-:-:S06]  /*1b00*/  ULEA UR4, UR12, UR10, 0xe ;  /* 0x0000000a0c047291 */ /* 0x000fcc000f8e703f */
[----:B------:R-:W-:Y:S02]  /*1b10*/  LEA R67, R6, UR4, 0x1 ;  /* 0x0000000406437c11 */ /* 0x000fe4000f8e08ff */
[----:B------:R-:W-:Y:S02]  /*1b20*/  LEA R69, R8, UR4, 0x1 ;  /* 0x0000000408457c11 */ /* 0x000fe4000f8e08ff */
[----:B------:R-:W-:Y:S02]  /*1b30*/  LEA R66, R10, UR4, 0x1 ;  /* 0x000000040a427c11 */ /* 0x000fe4000f8e08ff */
[----:B------:R-:W-:Y:S01]  /*1b40*/  LEA R68, R13, UR4, 0x1 ;  /* 0x000000040d447c11 */ /* 0x000fe2000f8e08ff */
[----:B------:R-:W-:Y:S03]  /*1b50*/  HGMMA.64x32x16.F32.BF16 R24, gdesc[UR16], R24, gsb0 ;  /* 0x00600000101879f0 */ /* 0x000fe60008001818 */
[----:B------:R-:W-:-:S02]  /*1b60*/  WARPGROUP.DEPBAR.LE gsb0, 0x1 ;  /* 0x00008000000079c5 */ /* 0x000fc40000010100 */
[----:B------:R-:W-:Y:S06]  /*1b70*/  BAR.SYNC.DEFER_BLOCKING 0x0 ;  /* 0x0000000000007b1d */ /* 0x000fec0000010000 */
[----:B------:R-:W-:Y:S01]  /*1b80*/  @!PT LDS RZ, [RZ] ;  /* 0x00000000fffff984 */ /* 0x000fe20000000800 */
[----:B------:R-:W-:Y:S01]  /*1b90*/  @!PT LDS RZ, [RZ] ;  /* 0x00000000fffff984 */ /* 0x000fe20000000800 */
[----:B------:R-:W-:Y:S01]  /*1ba0*/  @!PT LDS RZ, [RZ] ;  /* 0x00000000fffff984 */ /* 0x000fe20000000800 */
[----:B------:R1:W-:Y:S04]  /*1bb0*/  LDGSTS.E.BYPASS.128 [R67], desc[UR14][R42.64], !P0 ;  /* 0x000000002a437fae */ /* 0x0003e8000c101c4e */
[----:B------:R2:W-:Y:S04]  /*1bc0*/  LDGSTS.E.BYPASS.128 [R69], desc[UR14][R44.64], !P0 ;  /* 0x000000002c457fae */ /* 0x0005e8000c101c4e */
[----:B------:R3:W-:Y:S01]  /*1bd0*/  LDGSTS.E.BYPASS.128 [R66], desc[UR14][R48.64], !P0 ;  /* 0x0000000030427fae */ /* 0x0007e2000c101c4e */
[----:B-1----:R-:W-:-:S03]  /*1be0*/  IADD3 R42, P1, R21, UR6, RZ ;  /* 0x00000006152a7c10 */ /* 0x002fc6000ff3e0ff */
[----:B------:R1:W-:Y:S01]  /*1bf0*/  LDGSTS.E.BYPASS.128 [R68], desc[UR14][R46.64], !P0 ;  /* 0x000000002e447fae */ /* 0x0003e2000c101c4e */
[----:B------:R-:W-:Y:S02]  /*1c00*/  LEA R67, R2, UR4, 0x1 ;  /* 0x0000000402437c11 */ /* 0x000fe4000f8e08ff */
[----:B------:R-:W-:Y:S02]  /*1c10*/  IADD3.X R43, R40, UR7, RZ, P1, !PT ;  /* 0x00000007282b7c10 */ /* 0x000fe40008ffe4ff */
[----:B--2---:R-:W-:Y:S02]  /*1c20*/  IADD3 R44, P1, R20, UR6, RZ ;  /* 0x00000006142c7c10 */ /* 0x004fe4000ff3e0ff */
[----:B------:R-:W-:Y:S01]  /*1c30*/  LEA R69, R3, UR4, 0x1 ;  /* 0x0000000403457c11 */ /* 0x000fe2000f8e08ff */
[----:B------:R2:W-:Y:S01]  /*1c40*/  LDGSTS.E.BYPASS.128 [R67], desc[UR14][R42.64], !P0 ;  /* 0x000000002a437fae */ /* 0x0005e2000c101c4e */
[----:B------:R-:W-:Y:S02]  /*1c50*/  IADD3.X R45, R23, UR7, RZ, P1, !PT ;  /* 0x00000007172d7c10 */ /* 0x000fe40008ffe4ff */
[----:B---3--:R-:W-:-:S02]  /*1c60*/  IADD3 R48, P1, R17, UR6, RZ ;  /* 0x0000000611307c10 */ /* 0x008fc4000ff3e0ff */
[----:B------:R-:W-:Y:S01]  /*1c70*/  LEA R66, R4, UR4, 0x1 ;  /* 0x0000000404427c11 */ /* 0x000fe2000f8e08ff */
[----:B------:R3:W-:Y:S01]  /*1c80*/  LDGSTS.E.BYPASS.128 [R69], desc[UR14][R44.64], !P0 ;  /* 0x000000002c457fae */ /* 0x0007e2000c101c4e */
[----:B------:R-:W-:Y:S02]  /*1c90*/  IADD3.X R49, R19, UR7, RZ, P1, !PT ;  /* 0x0000000713317c10 */ /* 0x000fe40008ffe4ff */
[----:B-1----:R-:W-:Y:S02]  /*1ca0*/  IADD3 R46, P1, R16, UR6, RZ ;  /* 0x00000006102e7c10 */ /* 0x002fe4000ff3e0ff */
[----:B------:R-:W-:Y:S01]  /*1cb0*/  LEA R68, R5, UR4, 0x1 ;  /* 0x0000000405447c11 */ /* 0x000fe2000f8e08ff */
[----:B------:R1:W-:Y:S01]  /*1cc0*/  LDGSTS.E.BYPASS.128 [R66], desc[UR14][R48.64], !P0 ;  /* 0x0000000030427fae */ /* 0x0003e2000c101c4e */
[----:B------:R-:W-:Y:S01]  /*1cd0*/  IADD3.X R47, R18, UR7, RZ, P1, !PT ;  /* 0x00000007122f7c10 */ /* 0x000fe20008ffe4ff */
[----:B------:R-:W-:Y:S01]  /*1ce0*/  ULEA UR4, UR12, UR13, 0xd ;  /* 0x0000000d0c047291 */ /* 0x000fe2000f8e683f */
[----:B--2---:R-:W-:-:S03]  /*1cf0*/  IADD3 R42, P1, R61, UR6, RZ ;  /* 0x000000063d2a7c10 */ /* 0x004fc6000ff3e0ff */
[----:B------:R2:W-:Y:S01]  /*1d00*/  LDGSTS.E.BYPASS.128 [R68], desc[UR14][R46.64], !P0 ;  /* 0x000000002e447fae */ /* 0x0005e2000c101c4e */
[----:B------:R-:W-:Y:S02]  /*1d10*/  IADD3.X R43, R63, UR7, RZ, P1, !PT ;  /* 0x000000073f2b7c10 */ /* 0x000fe40008ffe4ff */
[----:B---3--:R-:W-:Y:S01]  /*1d20*/  IADD3 R44, P1, R60, UR6, RZ ;  /* 0x000000063c2c7c10 */ /* 0x008fe2000ff3e0ff */
[----:B------:R-:W0:Y:S01]  /*1d30*/  LDGDEPBAR ;  /* 0x00000000000079af */ /* 0x000e220000000000 */
[----:B------:R-:W-:Y:S02]  /*1d40*/  LEA R67, R7, UR4, 0x1 ;  /* 0x0000000407437c11 */ /* 0x000fe4000f8e08ff */
[----:B------:R-:W-:Y:S02]  /*1d50*/  IADD3.X R45, R62, UR7, RZ, P1, !PT ;  /* 0x000000073e2d7c10 */ /* 0x000fe40008ffe4ff */
[----:B-1----:R-:W-:Y:S01]  /*1d60*/  IADD3 R48, P1, R57, UR6, RZ ;  /* 0x0000000639307c10 */ /* 0x002fe2000ff3e0ff */
[----:B------:R1:W-:Y:S01]  /*1d70*/  LDGSTS.E.BYPASS.128 [R67], desc[UR14][R42.64], !P0 ;  /* 0x000000002a437fae */ /* 0x0003e2000c101c4e */
[----:B------:R-:W-:-:S02]  /*1d80*/  LEA R69, R9, UR4, 0x1 ;  /* 0x0000000409457c11 */ /* 0x000fc4000f8e08ff */
[----:B------:R-:W-:Y:S02]  /*1d90*/  IADD3.X R49, R59, UR7, RZ, P1, !PT ;  /* 0x000000073b317c10 */ /* 0x000fe40008ffe4ff */
[----:B--2---:R-:W-:Y:S01]  /*1da0*/  IADD3 R46, P1, R56, UR6, RZ ;  /* 0x00000006382e7c10 */ /* 0x004fe2000ff3e0ff */
[----:B------:R2:W-:Y:S01]  /*1db0*/  LDGSTS.E.BYPASS.128 [R69], desc[UR14][R44.64], !P0 ;  /* 0x000000002c457fae */ /* 0x0005e2000c101c4e */
[----:B------:R-:W-:Y:S01]  /*1dc0*/  LEA R66, R12, UR4, 0x1 ;  /* 0x000000040c427c11 */ /* 0x000fe2000f8e08ff */
[----:B------:R-:W-:Y:S01]  /*1dd0*/  UIADD3 UR6, UP0, UR6, 0x100, URZ ;  /* 0x0000010006067890 */ /* 0x000fe2000ff1e03f */
[----:B------:R-:W-:Y:S02]  /*1de0*/  IADD3.X R47, R58, UR7, RZ, P1, !PT ;  /* 0x000000073a2f7c10 */ /* 0x000fe40008ffe4ff */
[----:B------:R-:W-:Y:S01]  /*1df0*/  LEA R68, R14, UR4, 0x1 ;  /* 0x000000040e447c11 */ /* 0x000fe2000f8e08ff */
[----:B------:R2:W-:Y:S01]  /*1e00*/  LDGSTS.E.BYPASS.128 [R66], desc[UR14][R48.64], !P0 ;  /* 0x0000000030427fae */ /* 0x0005e2000c101c4e */
[----:B------:R-:W-:Y:S01]  /*1e10*/  UIADD3.X UR7, URZ, UR7, URZ, UP0, !UPT ;  /* 0x000000073f077290 */ /* 0x000fe200087fe43f */
[----:B-1----:R-:W-:-:S02]  /*1e20*/  IMAD.MOV.U32 R42, RZ, RZ, R65 ;  /* 0x000000ffff2a7224 */ /* 0x002fc400078e0041 */
[----:B------:R2:W-:Y:S01]  /*1e30*/  LDGSTS.E.BYPASS.128 [R68], desc[UR14][R46.64], !P0 ;  /* 0x000000002e447fae */ /* 0x0005e2000c101c4e */
[----:B------:R-:W-:-:S03]  /*1e40*/  ISETP.GE.U32.AND P0, PT, R65, 0xb80, PT ;  /* 0x00000b804100780c */ /* 0x000fc60003f06070 */
[----:B------:R-:W0:Y:S10]  /*1e50*/  LDGDEPBAR ;  /* 0x00000000000079af */ /* 0x000e340000000000 */
[----:B--2---:R-:W-:Y:S05]  /*1e60*/  @!P0 BRA `(.L_x_0) ;  /* 0xfffffff400d08947 */ /* 0x004fea000383ffff */
[--C-:B------:R-:W-:Y:S01]  /*1e70*/  SHF.R.U32.HI R2, RZ, 0x1, R0.reuse ;  /* 0x00000001ff027819 */ /* 0x100fe20000011600 */
[----:B------:R-:W-:Y:S02]  /*1e80*/  WARPGROUP.DEPBAR.LE gsb0, 0x0 ;  /* 0x00008000000079c5 */ /* 0x000fe40000010000 */
[----:B------:R-:W-:Y:S01]  /*1e90*/  SHF.R.U32.HI R5, RZ, 0x5, R0 ;  /* 0x00000005ff057819 */ /* 0x000fe20000011600 */
[----:B------:R-:W-:-:S04]  /*1ea0*/  DEPBAR.LE SB0, 0x0 ;  /* 0x000080000000791a */ /* 0x000fc80000000000 */
[----:B------:R-:W-:Y:S02]  /*1eb0*/  LOP3.LUT R4, R2, 0x8, RZ, 0xc0, !PT ;  /* 0x0000000802047812 */ /* 0x000fe400078ec0ff */
[----:B------:R-:W-:Y:S02]  /*1ec0*/  LOP3.LUT R3, R0, 0xf, RZ, 0xc0, !PT ;  /* 0x0000000f00037812 */ /* 0x000fe400078ec0ff */
[----:B------:R-:W-:Y:S02]  /*1ed0*/  LOP3.LUT R2, R5, 0x3, RZ, 0xc0, !PT ;  /* 0x0000000305027812 */ /* 0x000fe400078ec0ff */
[----:B------:R-:W-:Y:S01]  /*1ee0*/  SHF.R.U32.HI R6, RZ, 0x2, R0 ;  /* 0x00000002ff067819 */ /* 0x000fe20000011600 */
[----:B------:R-:W-:Y:S01]  /*1ef0*/  IMAD R3, R3, 0x28, R4 ;  /* 0x0000002803037824 */ /* 0x000fe200078e0204 */
[----:B------:R-:W-:Y:S01]  /*1f00*/  F2FP.BF16.F32.PACK_AB R24, R25, R24 ;  /* 0x000000181918723e */ /* 0x000fe200000010ff */
[----:B------:R-:W-:Y:S01]  /*1f10*/  IMAD.SHL.U32 R5, R2, 0x8, RZ ;  /* 0x0000000802057824 */ /* 0x000fe200078e00ff */
[----:B------:R-:W-:Y:S01]  /*1f20*/  SGXT.U32 R4, R6, 0x3 ;  /* 0x000000030604781a */ /* 0x000fe20000000000 */
[----:B------:R-:W-:Y:S01]  /*1f30*/  IMAD R3, R2, 0x280, R3 ;  /* 0x0000028002037824 */ /* 0x000fe200078e0203 */
[----:B------:R-:W-:-:S02]  /*1f40*/  F2FP.BF16.F32.PACK_AB R25, R27, R26 ;  /* 0x0000001a1b19723e */ /* 0x000fc400000010ff */
[----:B------:R-:W-:Y:S01]  /*1f50*/  LOP3.LUT R5, R5, R4, RZ, 0xfc, !PT ;  /* 0x0000000405057212 */ /* 0x000fe200078efcff */
[----:B------:R-:W-:Y:S01]  /*1f60*/  IMAD.SHL.U32 R4, R0, 0x8, RZ ;  /* 0x0000000800047824 */ /* 0x000fe200078e00ff */
[----:B------:R-:W-:Y:S02]  /*1f70*/  F2FP.BF16.F32.PACK_AB R32, R33, R32 ;  /* 0x000000202120723e */ /* 0x000fe400000010ff */
[----:B------:R-:W-:Y:S02]  /*1f80*/  F2FP.BF16.F32.PACK_AB R26, R29, R28 ;  /* 0x0000001c1d1a723e */ /* 0x000fe400000010ff */
[----:B------:R-:W-:Y:S02]  /*1f90*/  LOP3.LUT R2, R4, 0x18, RZ, 0xc0, !PT ;  /* 0x0000001804027812 */ /* 0x000fe400078ec0ff */
[----:B------:R-:W-:Y:S02]  /*1fa0*/  F2FP.BF16.F32.PACK_AB R27, R31, R30 ;  /* 0x0000001e1f1b723e */ /* 0x000fe400000010ff */
[----:B------:R-:W-:Y:S01]  /*1fb0*/  F2FP.BF16.F32.PACK_AB R33, R35, R34 ;  /* 0x000000222321723e */ /* 0x000fe200000010ff */
[----:B------:R-:W-:Y:S01]  /*1fc0*/  IMAD R2, R5, 0x28, R2 ;  /* 0x0000002805027824 */ /* 0x000fe200078e0202 */
[----:B------:R-:W-:Y:S01]  /*1fd0*/  LEA R5, R3, UR10, 0x1 ;  /* 0x0000000a03057c11 */ /* 0x000fe2000f8e08ff */
[----:B------:R-:W-:Y:S01]  /*1fe0*/  BAR.SYNC.DEFER_BLOCKING 0x0 ;  /* 0x0000000000007b1d */ /* 0x000fe20000010000 */
[----:B------:R-:W-:-:S02]  /*1ff0*/  F2FP.BF16.F32.PACK_AB R34, R37, R36 ;  /* 0x000000242522723e */ /* 0x000fc400000010ff */
[----:B------:R-:W-:Y:S02]  /*2000*/  F2FP.BF16.F32.PACK_AB R35, R39, R38 ;  /* 0x000000262723723e */ /* 0x000fe400000010ff */
[----:B------:R-:W-:-:S03]  /*2010*/  LEA R6, R2, UR10, 0x1 ;  /* 0x0000000a02067c11 */ /* 0x000fc6000f8e08ff */
[----:B------:R-:W1:Y:S01]  /*2020*/  LDC.64 R2, c[0x0][0x220] ;  /* 0x00008800ff027b82 */ /* 0x000e620000000a00 */
[----:B------:R-:W-:Y:S02]  /*2030*/  SHF.R.U32.HI R0, RZ, 0x2, R0 ;  /* 0x00000002ff007819 */ /* 0x000fe40000011600 */
[----:B------:R-:W-:Y:S02]  /*2040*/  LOP3.LUT R11, R11, 0x18, R4, 0xf8, !PT ;  /* 0x000000180b0b7812 */ /* 0x000fe400078ef804 */
[----:B------:R-:W-:Y:S02]  /*2050*/  SGXT.U32 R0, R0, 0x5 ;  /* 0x000000050000781a */ /* 0x000fe40000000000 */
[----:B------:R-:W-:Y:S02]  /*2060*/  ISETP.GE.AND P0, PT, R11, 0xc00, PT ;  /* 0x00000c000b00780c */ /* 0x000fe40003f06270 */
[----:B------:R-:W-:-:S04]  /*2070*/  LOP3.LUT R0, R0, R15, RZ, 0xfc, !PT ;  /* 0x0000000f00007212 */ /* 0x000fc800078efcff */
[C---:B------:R-:W-:Y:S01]  /*2080*/  LOP3.LUT R4, R0.reuse, 0x20, RZ, 0xfc, !PT ;  /* 0x0000002000047812 */ /* 0x040fe200078efcff */
[C---:B------:R-:W-:Y:S01]  /*2090*/  IMAD R11, R0.reuse, 0xc00, R11 ;  /* 0x00000c00000b7824 */ /* 0x040fe200078e020b */
[----:B------:R-:W-:Y:S01]  /*20a0*/  ISETP.LT.AND P1, PT, R0, 0x1000, !P0 ;  /* 0x000010000000780c */ /* 0x000fe20004721270 */
[----:B------:R-:W-:Y:S01]  /*20b0*/  STSM.16.M88.4 [R5], R24 ;  /* 0x0000001805007844 */ /* 0x000fe20000000200 */
[----:B------:R-:W-:-:S03]  /*20c0*/  ISETP.LT.AND P0, PT, R4, 0x1000, !P0 ;  /* 0x000010000400780c */ /* 0x000fc60004701270 */
[----:B------:R1:W-:Y:S01]  /*20d0*/  STSM.16.M88.4 [R5+0x20], R32 ;  /* 0x0000202005007844 */ /* 0x0003e20000000200 */
[----:B------:R-:W-:Y:S01]  /*20e0*/  BAR.SYNC.DEFER_BLOCKING 0x0 ;  /* 0x0000000000007b1d */ /* 0x000fe20000010000 */
[----:B-1----:R-:W-:-:S05]  /*20f0*/  IMAD.WIDE R4, R11, 0x2, R2 ;  /* 0x000000020b047825 */ /* 0x002fca00078e0202 */
[----:B------:R-:W1:Y:S04]  /*2100*/  LDS.128 R16, [R6] ;  /* 0x0000000006107984 */ /* 0x000e680000000c00 */
[----:B-1----:R1:W-:Y:S01]  /*2110*/  @P1 STG.E.128 desc[UR14][R4.64], R16 ;  /* 0x0000001004001986 */ /* 0x0023e2000c101d0e */
[----:B------:R-:W-:Y:S05]  /*2120*/  @!P0 EXIT ;  /* 0x000000000000894d */ /* 0x000fea0003800000 */
[----:B-1----:R-:W1:Y:S01]  /*2130*/  LDS.128 R4, [R6+0xa00] ;  /* 0x000a000006047984 */ /* 0x002e620000000c00 */
[----:B------:R-:W-:-:S04]  /*2140*/  VIADD R11, R11, 0x18000 ;  /* 0x000180000b0b7836 */ /* 0x000fc80000000000 */
[----:B------:R-:W-:-:S05]  /*2150*/  IMAD.WIDE R2, R11, 0x2, R2 ;  /* 0x000000020b027825 */ /* 0x000fca00078e0202 */
[----:B-1----:R-:W-:Y:S01]  /*2160*/  STG.E.128 desc[UR14][R2.64], R4 ;  /* 0x0000000402007986 */ /* 0x002fe2000c101d0e */
[----:B------:R-:W-:Y:S05]  /*2170*/  EXIT ;  /* 0x000000000000794d */ /* 0x000fea0003800000 */
.L_x_1:
[----:B------:R-:W-:-:S00]  /*2180*/  BRA `(.L_x_1) ;  /* 0xfffffffc00fc7947 */ /* 0x000fc0000383ffff */
[----:B------:R-:W-:-:S00]  /*2190*/  NOP ;  /* 0x0000000000007918 */ /* 0x000fc00000000000 */
        /* <DEDUP_REMOVED lines=14> */
.L_x_2:


//--------------------- .nv.shared.triton_mm      --------------------------
	.section	.nv.shared.triton_mm,"aw",@nobits
	.sectionflags	@""
	.align	16
	.zero		1024


//--------------------- .nv.constant0.triton_mm   --------------------------
	.section	.nv.constant0.triton_mm,"a",@progbits
	.sectionflags	@""
	.align	4
.nv.constant0.triton_mm:
	.zero		556
